//
// Generated by NVIDIA NVVM Compiler
//
// Compiler Build ID: CL-36424714
// Cuda compilation tools, release 13.0, V13.0.88
// Based on NVVM 20.0.0
//

.version 9.0
.target sm_100
.address_size 64

	// .globl	_Z21convertRgb2GrayKernelP6uchar3iiPh
.const .align 4 .b8 d_xSobel[36] = {1, 0, 0, 0, 0, 0, 0, 0, 255, 255, 255, 255, 2, 0, 0, 0, 0, 0, 0, 0, 254, 255, 255, 255, 1, 0, 0, 0, 0, 0, 0, 0, 255, 255, 255, 255};
.const .align 4 .b8 d_ySobel[36] = {1, 0, 0, 0, 2, 0, 0, 0, 1, 0, 0, 0, 0, 0, 0, 0, 0, 0, 0, 0, 0, 0, 0, 0, 255, 255, 255, 255, 254, 255, 255, 255, 255, 255, 255, 255};
.extern .shared .align 16 .b8 s_inPixels[];
.extern .shared .align 16 .b8 s_gray[];

.visible .entry _Z21convertRgb2GrayKernelP6uchar3iiPh(
	.param .u64 .ptr .align 1 _Z21convertRgb2GrayKernelP6uchar3iiPh_param_0,
	.param .u32 _Z21convertRgb2GrayKernelP6uchar3iiPh_param_1,
	.param .u32 _Z21convertRgb2GrayKernelP6uchar3iiPh_param_2,
	.param .u64 .ptr .align 1 _Z21convertRgb2GrayKernelP6uchar3iiPh_param_3
)
{
	.reg .pred 	%p<4>;
	.reg .b16 	%rs<4>;
	.reg .b32 	%r<11>;
	.reg .b32 	%f<7>;
	.reg .b64 	%rd<11>;

	ld.param.u64 	%rd2, [_Z21convertRgb2GrayKernelP6uchar3iiPh_param_0];
	ld.param.s32 	%rd4, [_Z21convertRgb2GrayKernelP6uchar3iiPh_param_1];
	ld.param.u32 	%r1, [_Z21convertRgb2GrayKernelP6uchar3iiPh_param_2];
	ld.param.u64 	%rd3, [_Z21convertRgb2GrayKernelP6uchar3iiPh_param_3];
	mov.u32 	%r2, %ctaid.y;
	mov.u32 	%r3, %ntid.y;
	mov.u32 	%r4, %tid.y;
	mad.lo.s32 	%r5, %r2, %r3, %r4;
	cvt.u64.u32 	%rd5, %r5;
	mov.u32 	%r6, %ctaid.x;
	mov.u32 	%r7, %ntid.x;
	mov.u32 	%r8, %tid.x;
	mad.lo.s32 	%r9, %r6, %r7, %r8;
	cvt.u64.u32 	%rd6, %r9;
	mad.lo.s64 	%rd1, %rd4, %rd5, %rd6;
	setp.ge.u32 	%p1, %r5, %r1;
	setp.ge.u64 	%p2, %rd6, %rd4;
	or.pred  	%p3, %p1, %p2;
	@%p3 bra 	$L__BB0_2;
	cvta.to.global.u64 	%rd7, %rd2;
	cvta.to.global.u64 	%rd8, %rd3;
	mad.lo.s64 	%rd9, %rd1, 3, %rd7;
	ld.global.u8 	%rs1, [%rd9];
	cvt.rn.f32.u16 	%f1, %rs1;
	ld.global.u8 	%rs2, [%rd9+1];
	cvt.rn.f32.u16 	%f2, %rs2;
	mul.f32 	%f3, %f2, 0f3F1645A2;
	fma.rn.f32 	%f4, %f1, 0f3E991687, %f3;
	ld.global.u8 	%rs3, [%rd9+2];
	cvt.rn.f32.u16 	%f5, %rs3;
	fma.rn.f32 	%f6, %f5, 0f3DE978D5, %f4;
	cvt.rzi.u32.f32 	%r10, %f6;
	add.s64 	%rd10, %rd8, %rd1;
	st.global.u8 	[%rd10], %r10;
$L__BB0_2:
	ret;

}
	// .globl	_Z21computePriorityKernelPhiiPi
.visible .entry _Z21computePriorityKernelPhiiPi(
	.param .u64 .ptr .align 1 _Z21computePriorityKernelPhiiPi_param_0,
	.param .u32 _Z21computePriorityKernelPhiiPi_param_1,
	.param .u32 _Z21computePriorityKernelPhiiPi_param_2,
	.param .u64 .ptr .align 1 _Z21computePriorityKernelPhiiPi_param_3
)
{
	.reg .pred 	%p<10>;
	.reg .b16 	%rs<2>;
	.reg .b32 	%r<94>;
	.reg .b32 	%f<5>;
	.reg .b64 	%rd<9>;

	ld.param.u64 	%rd2, [_Z21computePriorityKernelPhiiPi_param_0];
	ld.param.u32 	%r18, [_Z21computePriorityKernelPhiiPi_param_1];
	ld.param.u32 	%r19, [_Z21computePriorityKernelPhiiPi_param_2];
	ld.param.u64 	%rd3, [_Z21computePriorityKernelPhiiPi_param_3];
	mov.u32 	%r20, %ctaid.y;
	mov.u32 	%r21, %ntid.y;
	mul.lo.s32 	%r1, %r20, %r21;
	mov.u32 	%r2, %tid.y;
	add.s32 	%r3, %r1, %r2;
	mov.u32 	%r22, %ctaid.x;
	mov.u32 	%r4, %ntid.x;
	mul.lo.s32 	%r5, %r22, %r4;
	mov.u32 	%r6, %tid.x;
	add.s32 	%r7, %r5, %r6;
	add.s32 	%r8, %r21, 2;
	add.s32 	%r9, %r4, 2;
	mul.lo.s32 	%r23, %r8, %r9;
	cvt.rn.f32.u32 	%f2, %r23;
	mul.lo.s32 	%r10, %r4, %r21;
	cvt.rn.f32.u32 	%f3, %r10;
	div.rn.f32 	%f1, %f2, %f3;
	setp.leu.f32 	%p1, %f1, 0f00000000;
	@%p1 bra 	$L__BB1_5;
	mad.lo.s32 	%r11, %r2, %r4, %r6;
	add.s32 	%r12, %r5, -1;
	add.s32 	%r13, %r18, -1;
	cvta.to.global.u64 	%rd1, %rd2;
	mov.b32 	%r93, 0;
$L__BB1_2:
	mad.lo.s32 	%r15, %r93, %r10, %r11;
	div.s32 	%r16, %r15, %r9;
	setp.ge.s32 	%p2, %r16, %r8;
	@%p2 bra 	$L__BB1_4;
	rem.s32 	%r25, %r15, %r9;
	add.s32 	%r26, %r16, %r1;
	add.s32 	%r27, %r12, %r25;
	setp.gt.s32 	%p3, %r26, 0;
	min.s32 	%r28, %r26, %r19;
	add.s32 	%r29, %r28, -1;
	selp.b32 	%r30, %r29, 0, %p3;
	setp.lt.s32 	%p4, %r27, %r18;
	selp.b32 	%r31, %r27, %r13, %p4;
	setp.lt.s32 	%p5, %r27, 0;
	selp.b32 	%r32, 0, %r31, %p5;
	mad.lo.s32 	%r33, %r30, %r18, %r32;
	cvt.s64.s32 	%rd4, %r33;
	add.s64 	%rd5, %rd1, %rd4;
	ld.global.u8 	%rs1, [%rd5];
	mad.lo.s32 	%r34, %r16, %r9, %r25;
	mov.u32 	%r35, s_inPixels;
	add.s32 	%r36, %r35, %r34;
	st.shared.u8 	[%r36], %rs1;
$L__BB1_4:
	add.s32 	%r93, %r93, 1;
	cvt.rn.f32.u32 	%f4, %r93;
	setp.gt.f32 	%p6, %f1, %f4;
	@%p6 bra 	$L__BB1_2;
$L__BB1_5:
	bar.sync 	0;
	setp.ge.s32 	%p7, %r7, %r18;
	setp.ge.s32 	%p8, %r3, %r19;
	or.pred  	%p9, %p7, %p8;
	@%p9 bra 	$L__BB1_7;
	mad.lo.s32 	%r37, %r2, %r9, %r6;
	mov.u32 	%r38, s_inPixels;
	add.s32 	%r39, %r38, %r37;
	ld.shared.u8 	%r40, [%r39];
	ld.const.u32 	%r41, [d_xSobel];
	mul.lo.s32 	%r42, %r41, %r40;
	ld.const.u32 	%r43, [d_ySobel];
	mul.lo.s32 	%r44, %r43, %r40;
	ld.shared.u8 	%r45, [%r39+1];
	ld.const.u32 	%r46, [d_xSobel+4];
	mad.lo.s32 	%r47, %r46, %r45, %r42;
	ld.const.u32 	%r48, [d_ySobel+4];
	mad.lo.s32 	%r49, %r48, %r45, %r44;
	add.s32 	%r50, %r39, 2;
	ld.shared.u8 	%r51, [%r39+2];
	ld.const.u32 	%r52, [d_xSobel+8];
	mad.lo.s32 	%r53, %r52, %r51, %r47;
	ld.const.u32 	%r54, [d_ySobel+8];
	mad.lo.s32 	%r55, %r54, %r51, %r49;
	add.s32 	%r56, %r50, %r4;
	ld.shared.u8 	%r57, [%r56];
	ld.const.u32 	%r58, [d_xSobel+12];
	mad.lo.s32 	%r59, %r58, %r57, %r53;
	ld.const.u32 	%r60, [d_ySobel+12];
	mad.lo.s32 	%r61, %r60, %r57, %r55;
	ld.shared.u8 	%r62, [%r56+1];
	ld.const.u32 	%r63, [d_xSobel+16];
	mad.lo.s32 	%r64, %r63, %r62, %r59;
	ld.const.u32 	%r65, [d_ySobel+16];
	mad.lo.s32 	%r66, %r65, %r62, %r61;
	add.s32 	%r67, %r56, 2;
	ld.shared.u8 	%r68, [%r56+2];
	ld.const.u32 	%r69, [d_xSobel+20];
	mad.lo.s32 	%r70, %r69, %r68, %r64;
	ld.const.u32 	%r71, [d_ySobel+20];
	mad.lo.s32 	%r72, %r71, %r68, %r66;
	add.s32 	%r73, %r67, %r4;
	ld.shared.u8 	%r74, [%r73];
	ld.const.u32 	%r75, [d_xSobel+24];
	mad.lo.s32 	%r76, %r75, %r74, %r70;
	ld.const.u32 	%r77, [d_ySobel+24];
	mad.lo.s32 	%r78, %r77, %r74, %r72;
	ld.shared.u8 	%r79, [%r73+1];
	ld.const.u32 	%r80, [d_xSobel+28];
	mad.lo.s32 	%r81, %r80, %r79, %r76;
	ld.const.u32 	%r82, [d_ySobel+28];
	mad.lo.s32 	%r83, %r82, %r79, %r78;
	ld.shared.u8 	%r84, [%r73+2];
	ld.const.u32 	%r85, [d_xSobel+32];
	mad.lo.s32 	%r86, %r85, %r84, %r81;
	ld.const.u32 	%r87, [d_ySobel+32];
	mad.lo.s32 	%r88, %r87, %r84, %r83;
	mad.lo.s32 	%r89, %r18, %r3, %r7;
	abs.s32 	%r90, %r86;
	abs.s32 	%r91, %r88;
	add.s32 	%r92, %r91, %r90;
	cvta.to.global.u64 	%rd6, %rd3;
	mul.wide.s32 	%rd7, %r89, 4;
	add.s64 	%rd8, %rd6, %rd7;
	st.global.u32 	[%rd8], %r92;
$L__BB1_7:
	ret;

}
	// .globl	_Z27computeSeamScoreTableKernelPiS_S_ii
.visible .entry _Z27computeSeamScoreTableKernelPiS_S_ii(
	.param .u64 .ptr .align 1 _Z27computeSeamScoreTableKernelPiS_S_ii_param_0,
	.param .u64 .ptr .align 1 _Z27computeSeamScoreTableKernelPiS_S_ii_param_1,
	.param .u64 .ptr .align 1 _Z27computeSeamScoreTableKernelPiS_S_ii_param_2,
	.param .u32 _Z27computeSeamScoreTableKernelPiS_S_ii_param_3,
	.param .u32 _Z27computeSeamScoreTableKernelPiS_S_ii_param_4
)
{
	.reg .pred 	%p<6>;
	.reg .b32 	%r<23>;
	.reg .b64 	%rd<15>;

	ld.param.u64 	%rd3, [_Z27computeSeamScoreTableKernelPiS_S_ii_param_0];
	ld.param.u64 	%rd4, [_Z27computeSeamScoreTableKernelPiS_S_ii_param_1];
	ld.param.u64 	%rd5, [_Z27computeSeamScoreTableKernelPiS_S_ii_param_2];
	ld.param.u32 	%r8, [_Z27computeSeamScoreTableKernelPiS_S_ii_param_3];
	ld.param.u32 	%r9, [_Z27computeSeamScoreTableKernelPiS_S_ii_param_4];
	mov.u32 	%r10, %ctaid.x;
	mov.u32 	%r11, %ntid.x;
	mov.u32 	%r12, %tid.x;
	mad.lo.s32 	%r1, %r10, %r11, %r12;
	setp.ge.s32 	%p1, %r1, %r8;
	@%p1 bra 	$L__BB2_8;
	cvta.to.global.u64 	%rd6, %rd4;
	cvta.to.global.u64 	%rd7, %rd5;
	mul.lo.s32 	%r13, %r9, %r8;
	add.s32 	%r2, %r13, %r1;
	sub.s32 	%r14, %r13, %r8;
	add.s32 	%r15, %r14, %r1;
	mul.wide.s32 	%rd8, %r15, 4;
	add.s64 	%rd1, %rd6, %rd8;
	ld.global.u32 	%r22, [%rd1];
	setp.lt.s32 	%p2, %r1, 1;
	mul.wide.s32 	%rd9, %r2, 4;
	add.s64 	%rd2, %rd7, %rd9;
	@%p2 bra 	$L__BB2_4;
	ld.global.u32 	%r4, [%rd1+-4];
	setp.ge.s32 	%p3, %r4, %r22;
	@%p3 bra 	$L__BB2_4;
	mov.b32 	%r16, -1;
	st.global.u32 	[%rd2], %r16;
	mov.u32 	%r22, %r4;
$L__BB2_4:
	add.s32 	%r17, %r8, -1;
	setp.ge.s32 	%p4, %r1, %r17;
	@%p4 bra 	$L__BB2_7;
	ld.global.u32 	%r6, [%rd1+4];
	setp.ge.s32 	%p5, %r6, %r22;
	@%p5 bra 	$L__BB2_7;
	mov.b32 	%r18, 1;
	st.global.u32 	[%rd2], %r18;
	mov.u32 	%r22, %r6;
$L__BB2_7:
	cvta.to.global.u64 	%rd10, %rd3;
	add.s64 	%rd12, %rd10, %rd9;
	ld.global.u32 	%r19, [%rd12];
	add.s32 	%r20, %r19, %r22;
	mul.wide.s32 	%rd13, %r8, 4;
	add.s64 	%rd14, %rd1, %rd13;
	st.global.u32 	[%rd14], %r20;
$L__BB2_8:
	ret;

}
	// .globl	_Z16removeSeamKernelPiP6uchar3S1_PhS2_S_S_ii
.visible .entry _Z16removeSeamKernelPiP6uchar3S1_PhS2_S_S_ii(
	.param .u64 .ptr .align 1 _Z16removeSeamKernelPiP6uchar3S1_PhS2_S_S_ii_param_0,
	.param .u64 .ptr .align 1 _Z16removeSeamKernelPiP6uchar3S1_PhS2_S_S_ii_param_1,
	.param .u64 .ptr .align 1 _Z16removeSeamKernelPiP6uchar3S1_PhS2_S_S_ii_param_2,
	.param .u64 .ptr .align 1 _Z16removeSeamKernelPiP6uchar3S1_PhS2_S_S_ii_param_3,
	.param .u64 .ptr .align 1 _Z16removeSeamKernelPiP6uchar3S1_PhS2_S_S_ii_param_4,
	.param .u64 .ptr .align 1 _Z16removeSeamKernelPiP6uchar3S1_PhS2_S_S_ii_param_5,
	.param .u64 .ptr .align 1 _Z16removeSeamKernelPiP6uchar3S1_PhS2_S_S_ii_param_6,
	.param .u32 _Z16removeSeamKernelPiP6uchar3S1_PhS2_S_S_ii_param_7,
	.param .u32 _Z16removeSeamKernelPiP6uchar3S1_PhS2_S_S_ii_param_8
)
{
	.reg .pred 	%p<16>;
	.reg .b16 	%rs<7>;
	.reg .b32 	%r<35>;
	.reg .b64 	%rd<95>;

	ld.param.u64 	%rd47, [_Z16removeSeamKernelPiP6uchar3S1_PhS2_S_S_ii_param_1];
	ld.param.u64 	%rd48, [_Z16removeSeamKernelPiP6uchar3S1_PhS2_S_S_ii_param_2];
	ld.param.u64 	%rd49, [_Z16removeSeamKernelPiP6uchar3S1_PhS2_S_S_ii_param_3];
	ld.param.u64 	%rd50, [_Z16removeSeamKernelPiP6uchar3S1_PhS2_S_S_ii_param_4];
	ld.param.u64 	%rd51, [_Z16removeSeamKernelPiP6uchar3S1_PhS2_S_S_ii_param_5];
	ld.param.u64 	%rd52, [_Z16removeSeamKernelPiP6uchar3S1_PhS2_S_S_ii_param_6];
	ld.param.u32 	%r13, [_Z16removeSeamKernelPiP6uchar3S1_PhS2_S_S_ii_param_7];
	ld.param.u32 	%r14, [_Z16removeSeamKernelPiP6uchar3S1_PhS2_S_S_ii_param_8];
	cvta.to.global.u64 	%rd1, %rd51;
	cvta.to.global.u64 	%rd2, %rd52;
	mov.u32 	%r15, %ctaid.x;
	mov.u32 	%r16, %ntid.x;
	mov.u32 	%r17, %tid.x;
	mad.lo.s32 	%r1, %r15, %r16, %r17;
	setp.ge.s32 	%p1, %r1, %r14;
	@%p1 bra 	$L__BB3_26;
	ld.param.u64 	%rd88, [_Z16removeSeamKernelPiP6uchar3S1_PhS2_S_S_ii_param_0];
	cvta.to.global.u64 	%rd53, %rd88;
	cvta.to.global.u64 	%rd3, %rd48;
	cvta.to.global.u64 	%rd4, %rd50;
	cvta.to.global.u64 	%rd5, %rd47;
	cvta.to.global.u64 	%rd6, %rd49;
	add.s32 	%r19, %r13, -1;
	mul.lo.s32 	%r20, %r19, %r1;
	cvt.s64.s32 	%rd7, %r20;
	mul.lo.s32 	%r21, %r13, %r1;
	cvt.s64.s32 	%rd8, %r21;
	mul.wide.s32 	%rd54, %r1, 4;
	add.s64 	%rd9, %rd53, %rd54;
	ld.global.s32 	%rd10, [%rd9];
	setp.eq.s64 	%p2, %rd10, 0;
	mov.b32 	%r31, 0;
	@%p2 bra 	$L__BB3_5;
	mul.lo.s64 	%rd11, %rd10, 3;
	mad.lo.s64 	%rd12, %rd8, 3, %rd5;
	mad.lo.s64 	%rd13, %rd7, 3, %rd3;
	mov.b64 	%rd89, 0;
$L__BB3_3:
	add.s64 	%rd56, %rd12, %rd89;
	ld.global.u8 	%rs1, [%rd56];
	add.s64 	%rd57, %rd13, %rd89;
	st.global.u8 	[%rd57], %rs1;
	add.s64 	%rd89, %rd89, 1;
	setp.lt.u64 	%p3, %rd89, %rd11;
	@%p3 bra 	$L__BB3_3;
	ld.global.u32 	%r31, [%rd9];
$L__BB3_5:
	not.b32 	%r22, %r31;
	add.s32 	%r23, %r13, %r22;
	cvt.s64.s32 	%rd16, %r23;
	setp.eq.s32 	%p4, %r23, 0;
	@%p4 bra 	$L__BB3_9;
	mul.wide.s32 	%rd59, %r31, 3;
	mad.lo.s64 	%rd60, %rd7, 3, %rd59;
	add.s64 	%rd17, %rd3, %rd60;
	mad.lo.s64 	%rd61, %rd8, 3, %rd59;
	add.s64 	%rd62, %rd61, %rd5;
	add.s64 	%rd18, %rd62, 3;
	mul.lo.s64 	%rd19, %rd16, 3;
	mov.b64 	%rd90, 0;
$L__BB3_7:
	add.s64 	%rd63, %rd18, %rd90;
	ld.global.u8 	%rs2, [%rd63];
	add.s64 	%rd64, %rd17, %rd90;
	st.global.u8 	[%rd64], %rs2;
	add.s64 	%rd90, %rd90, 1;
	setp.lt.u64 	%p5, %rd90, %rd19;
	@%p5 bra 	$L__BB3_7;
	ld.global.u32 	%r31, [%rd9];
$L__BB3_9:
	setp.eq.s32 	%p6, %r31, 0;
	mov.b32 	%r33, 0;
	@%p6 bra 	$L__BB3_13;
	add.s64 	%rd22, %rd4, %rd7;
	add.s64 	%rd23, %rd6, %rd8;
	cvt.s64.s32 	%rd24, %r31;
	mov.b64 	%rd91, 0;
$L__BB3_11:
	add.s64 	%rd66, %rd23, %rd91;
	ld.global.u8 	%rs3, [%rd66];
	add.s64 	%rd67, %rd22, %rd91;
	st.global.u8 	[%rd67], %rs3;
	add.s64 	%rd91, %rd91, 1;
	setp.lt.u64 	%p7, %rd91, %rd24;
	@%p7 bra 	$L__BB3_11;
	ld.global.u32 	%r33, [%rd9];
$L__BB3_13:
	not.b32 	%r25, %r33;
	add.s32 	%r8, %r13, %r25;
	setp.eq.s32 	%p8, %r8, 0;
	@%p8 bra 	$L__BB3_17;
	cvt.s64.s32 	%rd69, %r33;
	add.s64 	%rd70, %rd69, %rd8;
	add.s64 	%rd71, %rd70, %rd6;
	add.s64 	%rd27, %rd71, 1;
	add.s64 	%rd72, %rd69, %rd7;
	add.s64 	%rd28, %rd4, %rd72;
	cvt.s64.s32 	%rd29, %r8;
	mov.b64 	%rd92, 0;
$L__BB3_15:
	add.s64 	%rd73, %rd27, %rd92;
	ld.global.u8 	%rs4, [%rd73];
	add.s64 	%rd74, %rd28, %rd92;
	st.global.u8 	[%rd74], %rs4;
	add.s64 	%rd92, %rd92, 1;
	setp.lt.u64 	%p9, %rd92, %rd29;
	@%p9 bra 	$L__BB3_15;
	ld.global.u32 	%r33, [%rd9];
$L__BB3_17:
	setp.lt.s32 	%p10, %r33, 3;
	@%p10 bra 	$L__BB3_22;
	add.s32 	%r26, %r33, -2;
	cvt.u64.u32 	%rd32, %r26;
	setp.eq.s32 	%p11, %r26, 0;
	@%p11 bra 	$L__BB3_22;
	shl.b64 	%rd33, %rd32, 2;
	shl.b64 	%rd76, %rd8, 2;
	add.s64 	%rd34, %rd1, %rd76;
	shl.b64 	%rd77, %rd7, 2;
	add.s64 	%rd35, %rd2, %rd77;
	mov.b64 	%rd93, 0;
$L__BB3_20:
	add.s64 	%rd78, %rd34, %rd93;
	ld.global.u8 	%rs5, [%rd78];
	add.s64 	%rd79, %rd35, %rd93;
	st.global.u8 	[%rd79], %rs5;
	add.s64 	%rd93, %rd93, 1;
	setp.lt.u64 	%p12, %rd93, %rd33;
	@%p12 bra 	$L__BB3_20;
	ld.global.u32 	%r33, [%rd9];
$L__BB3_22:
	add.s32 	%r27, %r33, 3;
	setp.ge.s32 	%p13, %r27, %r13;
	@%p13 bra 	$L__BB3_26;
	cvt.s64.s32 	%rd80, %r33;
	add.s64 	%rd38, %rd80, %rd7;
	add.s64 	%rd39, %rd80, %rd8;
	sub.s32 	%r28, %r13, %r33;
	add.s32 	%r29, %r28, -3;
	cvt.s64.s32 	%rd40, %r29;
	setp.eq.s32 	%p14, %r29, 0;
	@%p14 bra 	$L__BB3_26;
	shl.b64 	%rd82, %rd38, 2;
	add.s64 	%rd83, %rd82, %rd2;
	add.s64 	%rd41, %rd83, 8;
	shl.b64 	%rd84, %rd39, 2;
	add.s64 	%rd85, %rd84, %rd1;
	add.s64 	%rd42, %rd85, 12;
	shl.b64 	%rd43, %rd40, 2;
	mov.b64 	%rd94, 0;
$L__BB3_25:
	add.s64 	%rd86, %rd42, %rd94;
	ld.global.u8 	%rs6, [%rd86];
	add.s64 	%rd87, %rd41, %rd94;
	st.global.u8 	[%rd87], %rs6;
	add.s64 	%rd94, %rd94, 1;
	setp.lt.u64 	%p15, %rd94, %rd43;
	@%p15 bra 	$L__BB3_25;
$L__BB3_26:
	ret;

}
	// .globl	_Z19recalculatePriorityPiPhS_ii
.visible .entry _Z19recalculatePriorityPiPhS_ii(
	.param .u64 .ptr .align 1 _Z19recalculatePriorityPiPhS_ii_param_0,
	.param .u64 .ptr .align 1 _Z19recalculatePriorityPiPhS_ii_param_1,
	.param .u64 .ptr .align 1 _Z19recalculatePriorityPiPhS_ii_param_2,
	.param .u32 _Z19recalculatePriorityPiPhS_ii_param_3,
	.param .u32 _Z19recalculatePriorityPiPhS_ii_param_4
)
{
	.reg .pred 	%p<11>;
	.reg .b16 	%rs<2>;
	.reg .b32 	%r<98>;
	.reg .b32 	%f<5>;
	.reg .b64 	%rd<15>;

	ld.param.u64 	%rd3, [_Z19recalculatePriorityPiPhS_ii_param_0];
	ld.param.u64 	%rd4, [_Z19recalculatePriorityPiPhS_ii_param_1];
	ld.param.u64 	%rd5, [_Z19recalculatePriorityPiPhS_ii_param_2];
	ld.param.u32 	%r17, [_Z19recalculatePriorityPiPhS_ii_param_3];
	ld.param.u32 	%r18, [_Z19recalculatePriorityPiPhS_ii_param_4];
	cvta.to.global.u64 	%rd1, %rd5;
	mov.u32 	%r1, %ntid.y;
	add.s32 	%r2, %r1, 2;
	mov.u32 	%r3, %ntid.x;
	add.s32 	%r4, %r3, 2;
	mul.lo.s32 	%r19, %r2, %r4;
	cvt.rn.f32.u32 	%f2, %r19;
	mul.lo.s32 	%r5, %r3, %r1;
	cvt.rn.f32.u32 	%f3, %r5;
	div.rn.f32 	%f1, %f2, %f3;
	setp.leu.f32 	%p1, %f1, 0f00000000;
	@%p1 bra 	$L__BB4_5;
	mov.u32 	%r21, %tid.x;
	mov.u32 	%r22, %tid.y;
	mad.lo.s32 	%r6, %r22, %r3, %r21;
	mov.u32 	%r23, %ctaid.y;
	mul.lo.s32 	%r7, %r23, %r1;
	add.s32 	%r8, %r17, -1;
	cvta.to.global.u64 	%rd2, %rd4;
	mov.b32 	%r97, 0;
$L__BB4_2:
	mad.lo.s32 	%r10, %r97, %r5, %r6;
	div.s32 	%r11, %r10, %r4;
	setp.ge.s32 	%p2, %r11, %r2;
	@%p2 bra 	$L__BB4_4;
	rem.s32 	%r24, %r10, %r4;
	add.s32 	%r25, %r11, %r7;
	setp.gt.s32 	%p3, %r25, 0;
	min.s32 	%r26, %r25, %r18;
	add.s32 	%r27, %r26, -1;
	selp.b32 	%r28, %r27, 0, %p3;
	mul.wide.s32 	%rd6, %r28, 4;
	add.s64 	%rd7, %rd1, %rd6;
	ld.global.u32 	%r29, [%rd7];
	add.s32 	%r30, %r29, %r24;
	add.s32 	%r31, %r30, -2;
	setp.lt.s32 	%p4, %r31, %r17;
	selp.b32 	%r32, %r31, %r8, %p4;
	setp.lt.s32 	%p5, %r30, 2;
	selp.b32 	%r33, 0, %r32, %p5;
	mad.lo.s32 	%r34, %r28, %r17, %r33;
	cvt.s64.s32 	%rd8, %r34;
	add.s64 	%rd9, %rd2, %rd8;
	ld.global.u8 	%rs1, [%rd9];
	mad.lo.s32 	%r35, %r11, %r4, %r24;
	mov.u32 	%r36, s_gray;
	add.s32 	%r37, %r36, %r35;
	st.shared.u8 	[%r37], %rs1;
$L__BB4_4:
	add.s32 	%r97, %r97, 1;
	cvt.rn.f32.u32 	%f4, %r97;
	setp.gt.f32 	%p6, %f1, %f4;
	@%p6 bra 	$L__BB4_2;
$L__BB4_5:
	mov.u32 	%r38, %ctaid.y;
	mov.u32 	%r13, %tid.y;
	mad.lo.s32 	%r14, %r38, %r1, %r13;
	setp.ge.s32 	%p7, %r14, %r18;
	@%p7 bra 	$L__BB4_8;
	mov.u32 	%r15, %tid.x;
	mul.wide.u32 	%rd10, %r14, 4;
	add.s64 	%rd11, %rd1, %rd10;
	ld.global.u32 	%r39, [%rd11];
	add.s32 	%r40, %r15, %r39;
	add.s32 	%r16, %r40, -1;
	setp.lt.s32 	%p8, %r16, 0;
	setp.ge.s32 	%p9, %r16, %r17;
	or.pred  	%p10, %p8, %p9;
	@%p10 bra 	$L__BB4_8;
	mad.lo.s32 	%r41, %r13, %r4, %r15;
	mov.u32 	%r42, s_gray;
	add.s32 	%r43, %r42, %r41;
	ld.shared.u8 	%r44, [%r43];
	ld.const.u32 	%r45, [d_xSobel];
	mul.lo.s32 	%r46, %r45, %r44;
	ld.const.u32 	%r47, [d_ySobel];
	mul.lo.s32 	%r48, %r47, %r44;
	ld.shared.u8 	%r49, [%r43+1];
	ld.const.u32 	%r50, [d_xSobel+4];
	mad.lo.s32 	%r51, %r50, %r49, %r46;
	ld.const.u32 	%r52, [d_ySobel+4];
	mad.lo.s32 	%r53, %r52, %r49, %r48;
	add.s32 	%r54, %r43, 2;
	ld.shared.u8 	%r55, [%r43+2];
	ld.const.u32 	%r56, [d_xSobel+8];
	mad.lo.s32 	%r57, %r56, %r55, %r51;
	ld.const.u32 	%r58, [d_ySobel+8];
	mad.lo.s32 	%r59, %r58, %r55, %r53;
	add.s32 	%r60, %r54, %r3;
	ld.shared.u8 	%r61, [%r60];
	ld.const.u32 	%r62, [d_xSobel+12];
	mad.lo.s32 	%r63, %r62, %r61, %r57;
	ld.const.u32 	%r64, [d_ySobel+12];
	mad.lo.s32 	%r65, %r64, %r61, %r59;
	ld.shared.u8 	%r66, [%r60+1];
	ld.const.u32 	%r67, [d_xSobel+16];
	mad.lo.s32 	%r68, %r67, %r66, %r63;
	ld.const.u32 	%r69, [d_ySobel+16];
	mad.lo.s32 	%r70, %r69, %r66, %r65;
	add.s32 	%r71, %r60, 2;
	ld.shared.u8 	%r72, [%r60+2];
	ld.const.u32 	%r73, [d_xSobel+20];
	mad.lo.s32 	%r74, %r73, %r72, %r68;
	ld.const.u32 	%r75, [d_ySobel+20];
	mad.lo.s32 	%r76, %r75, %r72, %r70;
	add.s32 	%r77, %r71, %r3;
	ld.shared.u8 	%r78, [%r77];
	ld.const.u32 	%r79, [d_xSobel+24];
	mad.lo.s32 	%r80, %r79, %r78, %r74;
	ld.const.u32 	%r81, [d_ySobel+24];
	mad.lo.s32 	%r82, %r81, %r78, %r76;
	ld.shared.u8 	%r83, [%r77+1];
	ld.const.u32 	%r84, [d_xSobel+28];
	mad.lo.s32 	%r85, %r84, %r83, %r80;
	ld.const.u32 	%r86, [d_ySobel+28];
	mad.lo.s32 	%r87, %r86, %r83, %r82;
	ld.shared.u8 	%r88, [%r77+2];
	ld.const.u32 	%r89, [d_xSobel+32];
	mad.lo.s32 	%r90, %r89, %r88, %r85;
	ld.const.u32 	%r91, [d_ySobel+32];
	mad.lo.s32 	%r92, %r91, %r88, %r87;
	mad.lo.s32 	%r93, %r17, %r14, %r16;
	abs.s32 	%r94, %r90;
	abs.s32 	%r95, %r92;
	add.s32 	%r96, %r95, %r94;
	cvta.to.global.u64 	%rd12, %rd3;
	mul.wide.s32 	%rd13, %r93, 4;
	add.s64 	%rd14, %rd12, %rd13;
	st.global.u32 	[%rd14], %r96;
$L__BB4_8:
	ret;

}


// ===== COMPILED SASS (sm_100) =====

	.target	sm_100

	.elftype	@"ET_EXEC"


//--------------------- .note.nv.tkinfo           --------------------------
	.section	.note.nv.tkinfo,"",@"SHT_NOTE"
	.sectionflags	@"SHF_NOTE_NV_TKINFO"
	.tkinfo
        /*0018*/ 	.word	0x00000002
        /*0030*/ 	.string	""
        /*0030*/ 	.string	"ptxas"
        /*0030*/ 	.string	"Cuda compilation tools, release 13.0, V13.0.88"
        /*0030*/ 	.string	"Build cuda_13.0.r13.0/compiler.36424714_0"
        /*0030*/ 	.string	"-arch sm_100 -m 64 "



//--------------------- .note.nv.cuinfo           --------------------------
	.section	.note.nv.cuinfo,"",@"SHT_NOTE"
	.sectionflags	@"SHF_NOTE_NV_CUINFO"
        /*0018*/ 	.short	0x0002
        /*001a*/ 	.short	0x0064
        /*001c*/ 	.short	0x0082
	.zero		2


//--------------------- .nv.info                  --------------------------
	.section	.nv.info,"",@"SHT_CUDA_INFO"
	.align	4


	//----- nvinfo : EIATTR_REGCOUNT
	.align		4
        /*0000*/ 	.byte	0x04, 0x2f
        /*0002*/ 	.short	(.L_3 - .L_2)
	.align		4
.L_2:
        /*0004*/ 	.word	index@(_Z21convertRgb2GrayKernelP6uchar3iiPh)
        /*0008*/ 	.word	0x0000000b


	//----- nvinfo : EIATTR_FRAME_SIZE
	.align		4
.L_3:
        /*000c*/ 	.byte	0x04, 0x11
        /*000e*/ 	.short	(.L_5 - .L_4)
	.align		4
.L_4:
        /*0010*/ 	.word	index@(_Z21convertRgb2GrayKernelP6uchar3iiPh)
        /*0014*/ 	.word	0x00000000


	//----- nvinfo : EIATTR_REGCOUNT
	.align		4
.L_5:
        /*0018*/ 	.byte	0x04, 0x2f
        /*001a*/ 	.short	(.L_7 - .L_6)
	.align		4
.L_6:
        /*001c*/ 	.word	index@(_Z21computePriorityKernelPhiiPi)
        /*0020*/ 	.word	0x00000018


	//----- nvinfo : EIATTR_FRAME_SIZE
	.align		4
.L_7:
        /*0024*/ 	.byte	0x04, 0x11
        /*0026*/ 	.short	(.L_9 - .L_8)
	.align		4
.L_8:
        /*0028*/ 	.word	index@($__internal_1_$__cuda_sm3x_div_rn_noftz_f32_slowpath)
        /*002c*/ 	.word	0x00000000


	//----- nvinfo : EIATTR_FRAME_SIZE
	.align		4
.L_9:
        /*0030*/ 	.byte	0x04, 0x11
        /*0032*/ 	.short	(.L_11 - .L_10)
	.align		4
.L_10:
        /*0034*/ 	.word	index@(_Z21computePriorityKernelPhiiPi)
        /*0038*/ 	.word	0x00000000


	//----- nvinfo : EIATTR_REGCOUNT
	.align		4
.L_11:
        /*003c*/ 	.byte	0x04, 0x2f
        /*003e*/ 	.short	(.L_13 - .L_12)
	.align		4
.L_12:
        /*0040*/ 	.word	index@(_Z27computeSeamScoreTableKernelPiS_S_ii)
        /*0044*/ 	.word	0x00000012


	//----- nvinfo : EIATTR_FRAME_SIZE
	.align		4
.L_13:
        /*0048*/ 	.byte	0x04, 0x11
        /*004a*/ 	.short	(.L_15 - .L_14)
	.align		4
.L_14:
        /*004c*/ 	.word	index@(_Z27computeSeamScoreTableKernelPiS_S_ii)
        /*0050*/ 	.word	0x00000000


	//----- nvinfo : EIATTR_REGCOUNT
	.align		4
.L_15:
        /*0054*/ 	.byte	0x04, 0x2f
        /*0056*/ 	.short	(.L_17 - .L_16)
	.align		4
.L_16:
        /*0058*/ 	.word	index@(_Z16removeSeamKernelPiP6uchar3S1_PhS2_S_S_ii)
        /*005c*/ 	.word	0x0000001c


	//----- nvinfo : EIATTR_FRAME_SIZE
	.align		4
.L_17:
        /*0060*/ 	.byte	0x04, 0x11
        /*0062*/ 	.short	(.L_19 - .L_18)
	.align		4
.L_18:
        /*0064*/ 	.word	index@(_Z16removeSeamKernelPiP6uchar3S1_PhS2_S_S_ii)
        /*0068*/ 	.word	0x00000000


	//----- nvinfo : EIATTR_REGCOUNT
	.align		4
.L_19:
        /*006c*/ 	.byte	0x04, 0x2f
        /*006e*/ 	.short	(.L_21 - .L_20)
	.align		4
.L_20:
        /*0070*/ 	.word	index@(_Z19recalculatePriorityPiPhS_ii)
        /*0074*/ 	.word	0x00000013


	//----- nvinfo : EIATTR_FRAME_SIZE
	.align		4
.L_21:
        /*0078*/ 	.byte	0x04, 0x11
        /*007a*/ 	.short	(.L_23 - .L_22)
	.align		4
.L_22:
        /*007c*/ 	.word	index@($__internal_0_$__cuda_sm3x_div_rn_noftz_f32_slowpath)
        /*0080*/ 	.word	0x00000000


	//----- nvinfo : EIATTR_FRAME_SIZE
	.align		4
.L_23:
        /*0084*/ 	.byte	0x04, 0x11
        /*0086*/ 	.short	(.L_25 - .L_24)
	.align		4
.L_24:
        /*0088*/ 	.word	index@(_Z19recalculatePriorityPiPhS_ii)
        /*008c*/ 	.word	0x00000000


	//----- nvinfo : EIATTR_MIN_STACK_SIZE
	.align		4
.L_25:
        /*0090*/ 	.byte	0x04, 0x12
        /*0092*/ 	.short	(.L_27 - .L_26)
	.align		4
.L_26:
        /*0094*/ 	.word	index@(_Z19recalculatePriorityPiPhS_ii)
        /*0098*/ 	.word	0x00000000


	//----- nvinfo : EIATTR_MIN_STACK_SIZE
	.align		4
.L_27:
        /*009c*/ 	.byte	0x04, 0x12
        /*009e*/ 	.short	(.L_29 - .L_28)
	.align		4
.L_28:
        /*00a0*/ 	.word	index@(_Z16removeSeamKernelPiP6uchar3S1_PhS2_S_S_ii)
        /*00a4*/ 	.word	0x00000000


	//----- nvinfo : EIATTR_MIN_STACK_SIZE
	.align		4
.L_29:
        /*00a8*/ 	.byte	0x04, 0x12
        /*00aa*/ 	.short	(.L_31 - .L_30)
	.align		4
.L_30:
        /*00ac*/ 	.word	index@(_Z27computeSeamScoreTableKernelPiS_S_ii)
        /*00b0*/ 	.word	0x00000000


	//----- nvinfo : EIATTR_MIN_STACK_SIZE
	.align		4
.L_31:
        /*00b4*/ 	.byte	0x04, 0x12
        /*00b6*/ 	.short	(.L_33 - .L_32)
	.align		4
.L_32:
        /*00b8*/ 	.word	index@(_Z21computePriorityKernelPhiiPi)
        /*00bc*/ 	.word	0x00000000


	//----- nvinfo : EIATTR_MIN_STACK_SIZE
	.align		4
.L_33:
        /*00c0*/ 	.byte	0x04, 0x12
        /*00c2*/ 	.short	(.L_35 - .L_34)
	.align		4
.L_34:
        /*00c4*/ 	.word	index@(_Z21convertRgb2GrayKernelP6uchar3iiPh)
        /*00c8*/ 	.word	0x00000000
.L_35:


//--------------------- .nv.compat                --------------------------
	.section	.nv.compat,"",@"SHT_CUDA_COMPAT_INFO"
	.align	4
        /*0000*/ 	.byte	0x02, 0x09, 0x00, 0x00, 0x02, 0x02, 0x01, 0x00, 0x02, 0x05, 0x05, 0x00, 0x03, 0x07, 0x01, 0x01
        /*0010*/ 	.byte	0x02, 0x03, 0x00, 0x00, 0x02, 0x06, 0x01, 0x00, 0x04, 0x0b, 0x08, 0x00, 0x01, 0x00, 0x00, 0x00
        /*0020*/ 	.byte	0x00, 0x00, 0x00, 0x00


//--------------------- .nv.info._Z19recalculatePriorityPiPhS_ii --------------------------
	.section	.nv.info._Z19recalculatePriorityPiPhS_ii,"",@"SHT_CUDA_INFO"
	.sectionflags	@""
	.align	4


	//----- nvinfo : EIATTR_CUDA_API_VERSION
	.align		4
        /*0000*/ 	.byte	0x04, 0x37
        /*0002*/ 	.short	(.L_37 - .L_36)
.L_36:
        /*0004*/ 	.word	0x00000082


	//----- nvinfo : EIATTR_KPARAM_INFO
	.align		4
.L_37:
        /*0008*/ 	.byte	0x04, 0x17
        /*000a*/ 	.short	(.L_39 - .L_38)
.L_38:
        /*000c*/ 	.word	0x00000000
        /*0010*/ 	.short	0x0004
        /*0012*/ 	.short	0x001c
        /*0014*/ 	.byte	0x00, 0xf0, 0x11, 0x00


	//----- nvinfo : EIATTR_KPARAM_INFO
	.align		4
.L_39:
        /*0018*/ 	.byte	0x04, 0x17
        /*001a*/ 	.short	(.L_41 - .L_40)
.L_40:
        /*001c*/ 	.word	0x00000000
        /*0020*/ 	.short	0x0003
        /*0022*/ 	.short	0x0018
        /*0024*/ 	.byte	0x00, 0xf0, 0x11, 0x00


	//----- nvinfo : EIATTR_KPARAM_INFO
	.align		4
.L_41:
        /*0028*/ 	.byte	0x04, 0x17
        /*002a*/ 	.short	(.L_43 - .L_42)
.L_42:
        /*002c*/ 	.word	0x00000000
        /*0030*/ 	.short	0x0002
        /*0032*/ 	.short	0x0010
        /*0034*/ 	.byte	0x00, 0xf5, 0x21, 0x00


	//----- nvinfo : EIATTR_KPARAM_INFO
	.align		4
.L_43:
        /*0038*/ 	.byte	0x04, 0x17
        /*003a*/ 	.short	(.L_45 - .L_44)
.L_44:
        /*003c*/ 	.word	0x00000000
        /*0040*/ 	.short	0x0001
        /*0042*/ 	.short	0x0008
        /*0044*/ 	.byte	0x00, 0xf5, 0x21, 0x00


	//----- nvinfo : EIATTR_KPARAM_INFO
	.align		4
.L_45:
        /*0048*/ 	.byte	0x04, 0x17
        /*004a*/ 	.short	(.L_47 - .L_46)
.L_46:
        /*004c*/ 	.word	0x00000000
        /*0050*/ 	.short	0x0000
        /*0052*/ 	.short	0x0000
        /*0054*/ 	.byte	0x00, 0xf5, 0x21, 0x00


	//----- nvinfo : EIATTR_SPARSE_MMA_MASK
	.align		4
.L_47:
        /*0058*/ 	.byte	0x03, 0x50
        /*005a*/ 	.short	0x0000


	//----- nvinfo : EIATTR_MAXREG_COUNT
	.align		4
        /*005c*/ 	.byte	0x03, 0x1b
        /*005e*/ 	.short	0x00ff


	//----- nvinfo : EIATTR_MERCURY_ISA_VERSION
	.align		4
        /*0060*/ 	.byte	0x03, 0x5f
        /*0062*/ 	.short	0x0101


	//----- nvinfo : EIATTR_VRC_CTA_INIT_COUNT
	.align		4
        /*0064*/ 	.byte	0x02, 0x4a
	.zero		1
	.zero		1


	//----- nvinfo : EIATTR_EXIT_INSTR_OFFSETS
	.align		4
        /*0068*/ 	.byte	0x04, 0x1c
        /*006a*/ 	.short	(.L_49 - .L_48)


	//   ....[0]....
.L_48:
        /*006c*/ 	.word	0x00000700


	//   ....[1]....
        /*0070*/ 	.word	0x00000790


	//   ....[2]....
        /*0074*/ 	.word	0x00000a80


	//----- nvinfo : EIATTR_CRS_STACK_SIZE
	.align		4
.L_49:
        /*0078*/ 	.byte	0x04, 0x1e
        /*007a*/ 	.short	(.L_51 - .L_50)
.L_50:
        /*007c*/ 	.word	0x00000000


	//----- nvinfo : EIATTR_CBANK_PARAM_SIZE
	.align		4
.L_51:
        /*0080*/ 	.byte	0x03, 0x19
        /*0082*/ 	.short	0x0020


	//----- nvinfo : EIATTR_PARAM_CBANK
	.align		4
        /*0084*/ 	.byte	0x04, 0x0a
        /*0086*/ 	.short	(.L_53 - .L_52)
	.align		4
.L_52:
        /*0088*/ 	.word	index@(.nv.constant0._Z19recalculatePriorityPiPhS_ii)
        /*008c*/ 	.short	0x0380
        /*008e*/ 	.short	0x0020


	//----- nvinfo : EIATTR_SW_WAR
	.align		4
.L_53:
        /*0090*/ 	.byte	0x04, 0x36
        /*0092*/ 	.short	(.L_55 - .L_54)
.L_54:
        /*0094*/ 	.word	0x00000008
.L_55:


//--------------------- .nv.info._Z16removeSeamKernelPiP6uchar3S1_PhS2_S_S_ii --------------------------
	.section	.nv.info._Z16removeSeamKernelPiP6uchar3S1_PhS2_S_S_ii,"",@"SHT_CUDA_INFO"
	.sectionflags	@""
	.align	4


	//----- nvinfo : EIATTR_CUDA_API_VERSION
	.align		4
        /*0000*/ 	.byte	0x04, 0x37
        /*0002*/ 	.short	(.L_57 - .L_56)
.L_56:
        /*0004*/ 	.word	0x00000082


	//----- nvinfo : EIATTR_KPARAM_INFO
	.align		4
.L_57:
        /*0008*/ 	.byte	0x04, 0x17
        /*000a*/ 	.short	(.L_59 - .L_58)
.L_58:
        /*000c*/ 	.word	0x00000000
        /*0010*/ 	.short	0x0008
        /*0012*/ 	.short	0x003c
        /*0014*/ 	.byte	0x00, 0xf0, 0x11, 0x00


	//----- nvinfo : EIATTR_KPARAM_INFO
	.align		4
.L_59:
        /*0018*/ 	.byte	0x04, 0x17
        /*001a*/ 	.short	(.L_61 - .L_60)
.L_60:
        /*001c*/ 	.word	0x00000000
        /*0020*/ 	.short	0x0007
        /*0022*/ 	.short	0x0038
        /*0024*/ 	.byte	0x00, 0xf0, 0x11, 0x00


	//----- nvinfo : EIATTR_KPARAM_INFO
	.align		4
.L_61:
        /*0028*/ 	.byte	0x04, 0x17
        /*002a*/ 	.short	(.L_63 - .L_62)
.L_62:
        /*002c*/ 	.word	0x00000000
        /*0030*/ 	.short	0x0006
        /*0032*/ 	.short	0x0030
        /*0034*/ 	.byte	0x00, 0xf5, 0x21, 0x00


	//----- nvinfo : EIATTR_KPARAM_INFO
	.align		4
.L_63:
        /*0038*/ 	.byte	0x04, 0x17
        /*003a*/ 	.short	(.L_65 - .L_64)
.L_64:
        /*003c*/ 	.word	0x00000000
        /*0040*/ 	.short	0x0005
        /*0042*/ 	.short	0x0028
        /*0044*/ 	.byte	0x00, 0xf5, 0x21, 0x00


	//----- nvinfo : EIATTR_KPARAM_INFO
	.align		4
.L_65:
        /*0048*/ 	.byte	0x04, 0x17
        /*004a*/ 	.short	(.L_67 - .L_66)
.L_66:
        /*004c*/ 	.word	0x00000000
        /*0050*/ 	.short	0x0004
        /*0052*/ 	.short	0x0020
        /*0054*/ 	.byte	0x00, 0xf5, 0x21, 0x00


	//----- nvinfo : EIATTR_KPARAM_INFO
	.align		4
.L_67:
        /*0058*/ 	.byte	0x04, 0x17
        /*005a*/ 	.short	(.L_69 - .L_68)
.L_68:
        /*005c*/ 	.word	0x00000000
        /*0060*/ 	.short	0x0003
        /*0062*/ 	.short	0x0018
        /*0064*/ 	.byte	0x00, 0xf5, 0x21, 0x00


	//----- nvinfo : EIATTR_KPARAM_INFO
	.align		4
.L_69:
        /*0068*/ 	.byte	0x04, 0x17
        /*006a*/ 	.short	(.L_71 - .L_70)
.L_70:
        /*006c*/ 	.word	0x00000000
        /*0070*/ 	.short	0x0002
        /*0072*/ 	.short	0x0010
        /*0074*/ 	.byte	0x00, 0xf5, 0x21, 0x00


	//----- nvinfo : EIATTR_KPARAM_INFO
	.align		4
.L_71:
        /*0078*/ 	.byte	0x04, 0x17
        /*007a*/ 	.short	(.L_73 - .L_72)
.L_72:
        /*007c*/ 	.word	0x00000000
        /*0080*/ 	.short	0x0001
        /*0082*/ 	.short	0x0008
        /*0084*/ 	.byte	0x00, 0xf5, 0x21, 0x00


	//----- nvinfo : EIATTR_KPARAM_INFO
	.align		4
.L_73:
        /*0088*/ 	.byte	0x04, 0x17
        /*008a*/ 	.short	(.L_75 - .L_74)
.L_74:
        /*008c*/ 	.word	0x00000000
        /*0090*/ 	.short	0x0000
        /*0092*/ 	.short	0x0000
        /*0094*/ 	.byte	0x00, 0xf5, 0x21, 0x00


	//----- nvinfo : EIATTR_SPARSE_MMA_MASK
	.align		4
.L_75:
        /*0098*/ 	.byte	0x03, 0x50
        /*009a*/ 	.short	0x0000


	//----- nvinfo : EIATTR_MAXREG_COUNT
	.align		4
        /*009c*/ 	.byte	0x03, 0x1b
        /*009e*/ 	.short	0x00ff


	//----- nvinfo : EIATTR_MERCURY_ISA_VERSION
	.align		4
        /*00a0*/ 	.byte	0x03, 0x5f
        /*00a2*/ 	.short	0x0101


	//----- nvinfo : EIATTR_VRC_CTA_INIT_COUNT
	.align		4
        /*00a4*/ 	.byte	0x02, 0x4a
	.zero		1
	.zero		1


	//----- nvinfo : EIATTR_EXIT_INSTR_OFFSETS
	.align		4
        /*00a8*/ 	.byte	0x04, 0x1c
        /*00aa*/ 	.short	(.L_77 - .L_76)


	//   ....[0]....
.L_76:
        /*00ac*/ 	.word	0x00000070


	//   ....[1]....
        /*00b0*/ 	.word	0x00000b00


	//   ....[2]....
        /*00b4*/ 	.word	0x00000b30


	//   ....[3]....
        /*00b8*/ 	.word	0x00000cf0


	//----- nvinfo : EIATTR_CRS_STACK_SIZE
	.align		4
.L_77:
        /*00bc*/ 	.byte	0x04, 0x1e
        /*00be*/ 	.short	(.L_79 - .L_78)
.L_78:
        /*00c0*/ 	.word	0x00000000


	//----- nvinfo : EIATTR_CBANK_PARAM_SIZE
	.align		4
.L_79:
        /*00c4*/ 	.byte	0x03, 0x19
        /*00c6*/ 	.short	0x0040


	//----- nvinfo : EIATTR_PARAM_CBANK
	.align		4
        /*00c8*/ 	.byte	0x04, 0x0a
        /*00ca*/ 	.short	(.L_81 - .L_80)
	.align		4
.L_80:
        /*00cc*/ 	.word	index@(.nv.constant0._Z16removeSeamKernelPiP6uchar3S1_PhS2_S_S_ii)
        /*00d0*/ 	.short	0x0380
        /*00d2*/ 	.short	0x0040


	//----- nvinfo : EIATTR_SW_WAR
	.align		4
.L_81:
        /*00d4*/ 	.byte	0x04, 0x36
        /*00d6*/ 	.short	(.L_83 - .L_82)
.L_82:
        /*00d8*/ 	.word	0x00000008
.L_83:


//--------------------- .nv.info._Z27computeSeamScoreTableKernelPiS_S_ii --------------------------
	.section	.nv.info._Z27computeSeamScoreTableKernelPiS_S_ii,"",@"SHT_CUDA_INFO"
	.sectionflags	@""
	.align	4


	//----- nvinfo : EIATTR_CUDA_API_VERSION
	.align		4
        /*0000*/ 	.byte	0x04, 0x37
        /*0002*/ 	.short	(.L_85 - .L_84)
.L_84:
        /*0004*/ 	.word	0x00000082


	//----- nvinfo : EIATTR_KPARAM_INFO
	.align		4
.L_85:
        /*0008*/ 	.byte	0x04, 0x17
        /*000a*/ 	.short	(.L_87 - .L_86)
.L_86:
        /*000c*/ 	.word	0x00000000
        /*0010*/ 	.short	0x0004
        /*0012*/ 	.short	0x001c
        /*0014*/ 	.byte	0x00, 0xf0, 0x11, 0x00


	//----- nvinfo : EIATTR_KPARAM_INFO
	.align		4
.L_87:
        /*0018*/ 	.byte	0x04, 0x17
        /*001a*/ 	.short	(.L_89 - .L_88)
.L_88:
        /*001c*/ 	.word	0x00000000
        /*0020*/ 	.short	0x0003
        /*0022*/ 	.short	0x0018
        /*0024*/ 	.byte	0x00, 0xf0, 0x11, 0x00


	//----- nvinfo : EIATTR_KPARAM_INFO
	.align		4
.L_89:
        /*0028*/ 	.byte	0x04, 0x17
        /*002a*/ 	.short	(.L_91 - .L_90)
.L_90:
        /*002c*/ 	.word	0x00000000
        /*0030*/ 	.short	0x0002
        /*0032*/ 	.short	0x0010
        /*0034*/ 	.byte	0x00, 0xf5, 0x21, 0x00


	//----- nvinfo : EIATTR_KPARAM_INFO
	.align		4
.L_91:
        /*0038*/ 	.byte	0x04, 0x17
        /*003a*/ 	.short	(.L_93 - .L_92)
.L_92:
        /*003c*/ 	.word	0x00000000
        /*0040*/ 	.short	0x0001
        /*0042*/ 	.short	0x0008
        /*0044*/ 	.byte	0x00, 0xf5, 0x21, 0x00


	//----- nvinfo : EIATTR_KPARAM_INFO
	.align		4
.L_93:
        /*0048*/ 	.byte	0x04, 0x17
        /*004a*/ 	.short	(.L_95 - .L_94)
.L_94:
        /*004c*/ 	.word	0x00000000
        /*0050*/ 	.short	0x0000
        /*0052*/ 	.short	0x0000
        /*0054*/ 	.byte	0x00, 0xf5, 0x21, 0x00


	//----- nvinfo : EIATTR_SPARSE_MMA_MASK
	.align		4
.L_95:
        /*0058*/ 	.byte	0x03, 0x50
        /*005a*/ 	.short	0x0000


	//----- nvinfo : EIATTR_MAXREG_COUNT
	.align		4
        /*005c*/ 	.byte	0x03, 0x1b
        /*005e*/ 	.short	0x00ff


	//----- nvinfo : EIATTR_MERCURY_ISA_VERSION
	.align		4
        /*0060*/ 	.byte	0x03, 0x5f
        /*0062*/ 	.short	0x0101


	//----- nvinfo : EIATTR_VRC_CTA_INIT_COUNT
	.align		4
        /*0064*/ 	.byte	0x02, 0x4a
	.zero		1
	.zero		1


	//----- nvinfo : EIATTR_EXIT_INSTR_OFFSETS
	.align		4
        /*0068*/ 	.byte	0x04, 0x1c
        /*006a*/ 	.short	(.L_97 - .L_96)


	//   ....[0]....
.L_96:
        /*006c*/ 	.word	0x00000070


	//   ....[1]....
        /*0070*/ 	.word	0x000002b0


	//----- nvinfo : EIATTR_CRS_STACK_SIZE
	.align		4
.L_97:
        /*0074*/ 	.byte	0x04, 0x1e
        /*0076*/ 	.short	(.L_99 - .L_98)
.L_98:
        /*0078*/ 	.word	0x00000000


	//----- nvinfo : EIATTR_CBANK_PARAM_SIZE
	.align		4
.L_99:
        /*007c*/ 	.byte	0x03, 0x19
        /*007e*/ 	.short	0x0020


	//----- nvinfo : EIATTR_PARAM_CBANK
	.align		4
        /*0080*/ 	.byte	0x04, 0x0a
        /*0082*/ 	.short	(.L_101 - .L_100)
	.align		4
.L_100:
        /*0084*/ 	.word	index@(.nv.constant0._Z27computeSeamScoreTableKernelPiS_S_ii)
        /*0088*/ 	.short	0x0380
        /*008a*/ 	.short	0x0020


	//----- nvinfo : EIATTR_SW_WAR
	.align		4
.L_101:
        /*008c*/ 	.byte	0x04, 0x36
        /*008e*/ 	.short	(.L_103 - .L_102)
.L_102:
        /*0090*/ 	.word	0x00000008
.L_103:


//--------------------- .nv.info._Z21computePriorityKernelPhiiPi --------------------------
	.section	.nv.info._Z21computePriorityKernelPhiiPi,"",@"SHT_CUDA_INFO"
	.sectionflags	@""
	.align	4


	//----- nvinfo : EIATTR_CUDA_API_VERSION
	.align		4
        /*0000*/ 	.byte	0x04, 0x37
        /*0002*/ 	.short	(.L_105 - .L_104)
.L_104:
        /*0004*/ 	.word	0x00000082


	//----- nvinfo : EIATTR_KPARAM_INFO
	.align		4
.L_105:
        /*0008*/ 	.byte	0x04, 0x17
        /*000a*/ 	.short	(.L_107 - .L_106)
.L_106:
        /*000c*/ 	.word	0x00000000
        /*0010*/ 	.short	0x0003
        /*0012*/ 	.short	0x0010
        /*0014*/ 	.byte	0x00, 0xf5, 0x21, 0x00


	//----- nvinfo : EIATTR_KPARAM_INFO
	.align		4
.L_107:
        /*0018*/ 	.byte	0x04, 0x17
        /*001a*/ 	.short	(.L_109 - .L_108)
.L_108:
        /*001c*/ 	.word	0x00000000
        /*0020*/ 	.short	0x0002
        /*0022*/ 	.short	0x000c
        /*0024*/ 	.byte	0x00, 0xf0, 0x11, 0x00


	//----- nvinfo : EIATTR_KPARAM_INFO
	.align		4
.L_109:
        /*0028*/ 	.byte	0x04, 0x17
        /*002a*/ 	.short	(.L_111 - .L_110)
.L_110:
        /*002c*/ 	.word	0x00000000
        /*0030*/ 	.short	0x0001
        /*0032*/ 	.short	0x0008
        /*0034*/ 	.byte	0x00, 0xf0, 0x11, 0x00


	//----- nvinfo : EIATTR_KPARAM_INFO
	.align		4
.L_111:
        /*0038*/ 	.byte	0x04, 0x17
        /*003a*/ 	.short	(.L_113 - .L_112)
.L_112:
        /*003c*/ 	.word	0x00000000
        /*0040*/ 	.short	0x0000
        /*0042*/ 	.short	0x0000
        /*0044*/ 	.byte	0x00, 0xf5, 0x21, 0x00


	//----- nvinfo : EIATTR_SPARSE_MMA_MASK
	.align		4
.L_113:
        /*0048*/ 	.byte	0x03, 0x50
        /*004a*/ 	.short	0x0000


	//----- nvinfo : EIATTR_MAXREG_COUNT
	.align		4
        /*004c*/ 	.byte	0x03, 0x1b
        /*004e*/ 	.short	0x00ff


	//----- nvinfo : EIATTR_NUM_BARRIERS
	.align		4
        /*0050*/ 	.byte	0x02, 0x4c
        /*0052*/ 	.byte	0x01
	.zero		1


	//----- nvinfo : EIATTR_MERCURY_ISA_VERSION
	.align		4
        /*0054*/ 	.byte	0x03, 0x5f
        /*0056*/ 	.short	0x0101


	//----- nvinfo : EIATTR_VRC_CTA_INIT_COUNT
	.align		4
        /*0058*/ 	.byte	0x02, 0x4a
	.zero		1
	.zero		1


	//----- nvinfo : EIATTR_EXIT_INSTR_OFFSETS
	.align		4
        /*005c*/ 	.byte	0x04, 0x1c
        /*005e*/ 	.short	(.L_115 - .L_114)


	//   ....[0]....
.L_114:
        /*0060*/ 	.word	0x000006f0


	//   ....[1]....
        /*0064*/ 	.word	0x000009e0


	//----- nvinfo : EIATTR_CRS_STACK_SIZE
	.align		4
.L_115:
        /*0068*/ 	.byte	0x04, 0x1e
        /*006a*/ 	.short	(.L_117 - .L_116)
.L_116:
        /*006c*/ 	.word	0x00000000


	//----- nvinfo : EIATTR_CBANK_PARAM_SIZE
	.align		4
.L_117:
        /*0070*/ 	.byte	0x03, 0x19
        /*0072*/ 	.short	0x0018


	//----- nvinfo : EIATTR_PARAM_CBANK
	.align		4
        /*0074*/ 	.byte	0x04, 0x0a
        /*0076*/ 	.short	(.L_119 - .L_118)
	.align		4
.L_118:
        /*0078*/ 	.word	index@(.nv.constant0._Z21computePriorityKernelPhiiPi)
        /*007c*/ 	.short	0x0380
        /*007e*/ 	.short	0x0018


	//----- nvinfo : EIATTR_SW_WAR
	.align		4
.L_119:
        /*0080*/ 	.byte	0x04, 0x36
        /*0082*/ 	.short	(.L_121 - .L_120)
.L_120:
        /*0084*/ 	.word	0x00000008
.L_121:


//--------------------- .nv.info._Z21convertRgb2GrayKernelP6uchar3iiPh --------------------------
	.section	.nv.info._Z21convertRgb2GrayKernelP6uchar3iiPh,"",@"SHT_CUDA_INFO"
	.sectionflags	@""
	.align	4


	//----- nvinfo : EIATTR_CUDA_API_VERSION
	.align		4
        /*0000*/ 	.byte	0x04, 0x37
        /*0002*/ 	.short	(.L_123 - .L_122)
.L_122:
        /*0004*/ 	.word	0x00000082


	//----- nvinfo : EIATTR_KPARAM_INFO
	.align		4
.L_123:
        /*0008*/ 	.byte	0x04, 0x17
        /*000a*/ 	.short	(.L_125 - .L_124)
.L_124:
        /*000c*/ 	.word	0x00000000
        /*0010*/ 	.short	0x0003
        /*0012*/ 	.short	0x0010
        /*0014*/ 	.byte	0x00, 0xf5, 0x21, 0x00


	//----- nvinfo : EIATTR_KPARAM_INFO
	.align		4
.L_125:
        /*0018*/ 	.byte	0x04, 0x17
        /*001a*/ 	.short	(.L_127 - .L_126)
.L_126:
        /*001c*/ 	.word	0x00000000
        /*0020*/ 	.short	0x0002
        /*0022*/ 	.short	0x000c
        /*0024*/ 	.byte	0x00, 0xf0, 0x11, 0x00


	//----- nvinfo : EIATTR_KPARAM_INFO
	.align		4
.L_127:
        /*0028*/ 	.byte	0x04, 0x17
        /*002a*/ 	.short	(.L_129 - .L_128)
.L_128:
        /*002c*/ 	.word	0x00000000
        /*0030*/ 	.short	0x0001
        /*0032*/ 	.short	0x0008
        /*0034*/ 	.byte	0x00, 0xf0, 0x11, 0x00


	//----- nvinfo : EIATTR_KPARAM_INFO
	.align		4
.L_129:
        /*0038*/ 	.byte	0x04, 0x17
        /*003a*/ 	.short	(.L_131 - .L_130)
.L_130:
        /*003c*/ 	.word	0x00000000
        /*0040*/ 	.short	0x0000
        /*0042*/ 	.short	0x0000
        /*0044*/ 	.byte	0x00, 0xf5, 0x21, 0x00


	//----- nvinfo : EIATTR_SPARSE_MMA_MASK
	.align		4
.L_131:
        /*0048*/ 	.byte	0x03, 0x50
        /*004a*/ 	.short	0x0000


	//----- nvinfo : EIATTR_MAXREG_COUNT
	.align		4
        /*004c*/ 	.byte	0x03, 0x1b
        /*004e*/ 	.short	0x00ff


	//----- nvinfo : EIATTR_MERCURY_ISA_VERSION
	.align		4
        /*0050*/ 	.byte	0x03, 0x5f
        /*0052*/ 	.short	0x0101


	//----- nvinfo : EIATTR_VRC_CTA_INIT_COUNT
	.align		4
        /*0054*/ 	.byte	0x02, 0x4a
	.zero		1
	.zero		1


	//----- nvinfo : EIATTR_EXIT_INSTR_OFFSETS
	.align		4
        /*0058*/ 	.byte	0x04, 0x1c
        /*005a*/ 	.short	(.L_133 - .L_132)


	//   ....[0]....
.L_132:
        /*005c*/ 	.word	0x00000110


	//   ....[1]....
        /*0060*/ 	.word	0x00000260


	//----- nvinfo : EIATTR_CBANK_PARAM_SIZE
	.align		4
.L_133:
        /*0064*/ 	.byte	0x03, 0x19
        /*0066*/ 	.short	0x0018


	//----- nvinfo : EIATTR_PARAM_CBANK
	.align		4
        /*0068*/ 	.byte	0x04, 0x0a
        /*006a*/ 	.short	(.L_135 - .L_134)
	.align		4
.L_134:
        /*006c*/ 	.word	index@(.nv.constant0._Z21convertRgb2GrayKernelP6uchar3iiPh)
        /*0070*/ 	.short	0x0380
        /*0072*/ 	.short	0x0018


	//----- nvinfo : EIATTR_SW_WAR
	.align		4
.L_135:
        /*0074*/ 	.byte	0x04, 0x36
        /*0076*/ 	.short	(.L_137 - .L_136)
.L_136:
        /*0078*/ 	.word	0x00000008
.L_137:


//--------------------- .nv.callgraph             --------------------------
	.section	.nv.callgraph,"",@"SHT_CUDA_CALLGRAPH"
	.align	4
	.sectionentsize	8
	.align		4
        /*0000*/ 	.word	0x00000000
	.align		4
        /*0004*/ 	.word	0xffffffff
	.align		4
        /*0008*/ 	.word	0x00000000
	.align		4
        /*000c*/ 	.word	0xfffffffe
	.align		4
        /*0010*/ 	.word	0x00000000
	.align		4
        /*0014*/ 	.word	0xfffffffd
	.align		4
        /*0018*/ 	.word	0x00000000
	.align		4
        /*001c*/ 	.word	0xfffffffc


//--------------------- .nv.constant3             --------------------------
	.section	.nv.constant3,"a",@progbits
	.align	4
.nv.constant3:
	.type		d_xSobel,@object
	.size		d_xSobel,(d_ySobel - d_xSobel)
d_xSobel:
        /*0000*/ 	.byte	0x01, 0x00, 0x00, 0x00, 0x00, 0x00, 0x00, 0x00, 0xff, 0xff, 0xff, 0xff, 0x02, 0x00, 0x00, 0x00
        /*0010*/ 	.byte	0x00, 0x00, 0x00, 0x00, 0xfe, 0xff, 0xff, 0xff, 0x01, 0x00, 0x00, 0x00, 0x00, 0x00, 0x00, 0x00
        /*0020*/ 	.byte	0xff, 0xff, 0xff, 0xff
	.type		d_ySobel,@object
	.size		d_ySobel,(.L_1 - d_ySobel)
d_ySobel:
        /*0024*/ 	.byte	0x01, 0x00, 0x00, 0x00, 0x02, 0x00, 0x00, 0x00, 0x01, 0x00, 0x00, 0x00, 0x00, 0x00, 0x00, 0x00
        /*0034*/ 	.byte	0x00, 0x00, 0x00, 0x00, 0x00, 0x00, 0x00, 0x00, 0xff, 0xff, 0xff, 0xff, 0xfe, 0xff, 0xff, 0xff
        /*0044*/ 	.byte	0xff, 0xff, 0xff, 0xff
.L_1:


//--------------------- .text._Z19recalculatePriorityPiPhS_ii --------------------------
	.section	.text._Z19recalculatePriorityPiPhS_ii,"ax",@progbits
	.align	128
        .global         _Z19recalculatePriorityPiPhS_ii
        .type           _Z19recalculatePriorityPiPhS_ii,@function
        .size           _Z19recalculatePriorityPiPhS_ii,(.L_x_56 - _Z19recalculatePriorityPiPhS_ii)
        .other          _Z19recalculatePriorityPiPhS_ii,@"STO_CUDA_ENTRY STV_DEFAULT"
_Z19recalculatePriorityPiPhS_ii:
.text._Z19recalculatePriorityPiPhS_ii:
[----:B------:R-:W-:Y:S01]  /*0000*/  LDC R1, c[0x0][0x37c] ;  /* 0x0000df00ff017b82 */ /* 0x000fe20000000800 */
[----:B------:R-:W0:Y:S01]  /*0010*/  LDCU UR11, c[0x0][0x364] ;  /* 0x00006c80ff0b77ac */ /* 0x000e220008000800 */
[----:B------:R-:W1:Y:S01]  /*0020*/  LDCU UR12, c[0x0][0x360] ;  /* 0x00006c00ff0c77ac */ /* 0x000e620008000800 */
[----:B0-----:R-:W-:Y:S02]  /*0030*/  UIADD3 UR8, UPT, UPT, UR11, 0x2, URZ ;  /* 0x000000020b087890 */ /* 0x001fe4000fffe0ff */
[----:B-1----:R-:W-:Y:S02]  /*0040*/  UIMAD UR10, UR11, UR12, URZ ;  /* 0x0000000c0b0a72a4 */ /* 0x002fe4000f8e02ff */
[----:B------:R-:W-:-:S04]  /*0050*/  UIADD3 UR9, UPT, UPT, UR12, 0x2, URZ ;  /* 0x000000020c097890 */ /* 0x000fc8000fffe0ff */
[----:B------:R-:W-:Y:S02]  /*0060*/  I2FP.F32.U32 R5, UR10 ;  /* 0x0000000a00057c45 */ /* 0x000fe40008201000 */
[----:B------:R-:W-:Y:S02]  /*0070*/  IMAD.U32 R2, RZ, RZ, UR9 ;  /* 0x00000009ff027e24 */ /* 0x000fe4000f8e00ff */
[----:B------:R-:W0:Y:S02]  /*0080*/  MUFU.RCP R4, R5 ;  /* 0x0000000500047308 */ /* 0x000e240000001000 */
[----:B------:R-:W-:-:S05]  /*0090*/  IMAD R0, R2, UR8, RZ ;  /* 0x0000000802007c24 */ /* 0x000fca000f8e02ff */
[----:B------:R-:W-:-:S04]  /*00a0*/  I2FP.F32.U32 R0, R0 ;  /* 0x0000000000007245 */ /* 0x000fc80000201000 */
[----:B------:R-:W1:Y:S01]  /*00b0*/  FCHK P0, R0, R5 ;  /* 0x0000000500007302 */ /* 0x000e620000000000 */
[----:B0-----:R-:W-:-:S04]  /*00c0*/  FFMA R3, -R5, R4, 1 ;  /* 0x3f80000005037423 */ /* 0x001fc80000000104 */
[----:B------:R-:W-:-:S04]  /*00d0*/  FFMA R3, R4, R3, R4 ;  /* 0x0000000304037223 */ /* 0x000fc80000000004 */
[----:B------:R-:W-:-:S04]  /*00e0*/  FFMA R4, R0, R3, RZ ;  /* 0x0000000300047223 */ /* 0x000fc800000000ff */
[----:B------:R-:W-:-:S04]  /*00f0*/  FFMA R6, -R5, R4, R0 ;  /* 0x0000000405067223 */ /* 0x000fc80000000100 */
[----:B------:R-:W-:Y:S01]  /*0100*/  FFMA R3, R3, R6, R4 ;  /* 0x0000000603037223 */ /* 0x000fe20000000004 */
[----:B-1----:R-:W-:Y:S06]  /*0110*/  @!P0 BRA `(.L_x_0) ;  /* 0x00000000000c8947 */ /* 0x002fec0003800000 */
[----:B------:R-:W-:-:S07]  /*0120*/  MOV R4, 0x140 ;  /* 0x0000014000047802 */ /* 0x000fce0000000f00 */
[----:B------:R-:W-:Y:S05]  /*0130*/  CALL.REL.NOINC `($__internal_0_$__cuda_sm3x_div_rn_noftz_f32_slowpath) ;  /* 0x0000000800547944 */ /* 0x000fea0003c00000 */
[----:B------:R-:W-:-:S07]  /*0140*/  IMAD.MOV.U32 R3, RZ, RZ, R0 ;  /* 0x000000ffff037224 */ /* 0x000fce00078e0000 */
.L_x_0:
[----:B------:R-:W-:Y:S01]  /*0150*/  FSETP.GT.AND P0, PT, R3, RZ, PT ;  /* 0x000000ff0300720b */ /* 0x000fe20003f04000 */
[----:B------:R-:W0:-:S12]  /*0160*/  LDCU.64 UR14, c[0x0][0x358] ;  /* 0x00006b00ff0e77ac */ /* 0x000e180008000a00 */
[----:B------:R-:W-:Y:S05]  /*0170*/  @!P0 BRA `(.L_x_1) ;  /* 0x00000004004c8947 */ /* 0x000fea0003800000 */
[----:B------:R-:W-:Y:S01]  /*0180*/  IABS R6, R2 ;  /* 0x0000000200067213 */ /* 0x000fe20000000000 */
[----:B------:R-:W1:Y:S01]  /*0190*/  S2R R7, SR_TID.X ;  /* 0x0000000000077919 */ /* 0x000e620000002100 */
[----:B------:R-:W2:Y:S01]  /*01a0*/  S2UR UR4, SR_CTAID.Y ;  /* 0x00000000000479c3 */ /* 0x000ea20000002600 */
[----:B------:R-:W3:Y:S01]  /*01b0*/  LDCU UR5, c[0x0][0x398] ;  /* 0x00007300ff0577ac */ /* 0x000ee20008000800 */
[----:B------:R-:W4:Y:S01]  /*01c0*/  I2F.RP R0, R6 ;  /* 0x0000000600007306 */ /* 0x000f220000209400 */
[----:B------:R-:W1:Y:S01]  /*01d0*/  S2R R10, SR_TID.Y ;  /* 0x00000000000a7919 */ /* 0x000e620000002200 */
[----:B------:R-:W0:Y:S04]  /*01e0*/  LDCU.64 UR18, c[0x0][0x398] ;  /* 0x00007300ff1277ac */ /* 0x000e280008000a00 */
[----:B------:R-:W0:Y:S01]  /*01f0*/  LDC.64 R4, c[0x0][0x390] ;  /* 0x0000e400ff047b82 */ /* 0x000e220000000a00 */
[----:B------:R-:W0:Y:S01]  /*0200*/  LDCU.64 UR16, c[0x0][0x388] ;  /* 0x00007100ff1077ac */ /* 0x000e220008000a00 */
[----:B----4-:R-:W4:Y:S01]  /*0210*/  MUFU.RCP R0, R0 ;  /* 0x0000000000007308 */ /* 0x010f220000001000 */
[----:B---3--:R-:W-:-:S02]  /*0220*/  UIADD3 UR5, UPT, UPT, UR5, -0x1, URZ ;  /* 0xffffffff05057890 */ /* 0x008fc4000fffe0ff */
[----:B--2---:R-:W-:Y:S01]  /*0230*/  UIMAD UR4, UR11, UR4, URZ ;  /* 0x000000040b0472a4 */ /* 0x004fe2000f8e02ff */
[----:B----4-:R-:W-:Y:S02]  /*0240*/  VIADD R8, R0, 0xffffffe ;  /* 0x0ffffffe00087836 */ /* 0x010fe40000000000 */
[----:B-1----:R-:W-:Y:S02]  /*0250*/  IMAD R0, R10, UR12, R7 ;  /* 0x0000000c0a007c24 */ /* 0x002fe4000f8e0207 */
[----:B------:R-:W-:Y:S01]  /*0260*/  HFMA2 R7, -RZ, RZ, 0, 0 ;  /* 0x00000000ff077431 */ /* 0x000fe200000001ff */
[----:B------:R1:W2:Y:S02]  /*0270*/  F2I.FTZ.U32.TRUNC.NTZ R9, R8 ;  /* 0x0000000800097305 */ /* 0x0002a4000021f000 */
[----:B-1----:R-:W-:Y:S02]  /*0280*/  IMAD.MOV.U32 R8, RZ, RZ, RZ ;  /* 0x000000ffff087224 */ /* 0x002fe400078e00ff */
[----:B--2---:R-:W-:-:S04]  /*0290*/  IMAD.MOV R11, RZ, RZ, -R9 ;  /* 0x000000ffff0b7224 */ /* 0x004fc800078e0a09 */
[----:B------:R-:W-:-:S04]  /*02a0*/  IMAD R11, R11, R6, RZ ;  /* 0x000000060b0b7224 */ /* 0x000fc800078e02ff */
[----:B0-----:R-:W-:-:S07]  /*02b0*/  IMAD.HI.U32 R10, R9, R11, R8 ;  /* 0x0000000b090a7227 */ /* 0x001fce00078e0008 */
.L_x_4:
[C---:B------:R-:W-:Y:S01]  /*02c0*/  IMAD R16, R7.reuse, UR10, R0 ;  /* 0x0000000a07107c24 */ /* 0x040fe2000f8e0200 */
[----:B------:R-:W-:Y:S01]  /*02d0*/  IABS R8, R2 ;  /* 0x0000000200087213 */ /* 0x000fe20000000000 */
[----:B------:R-:W-:Y:S01]  /*02e0*/  VIADD R7, R7, 0x1 ;  /* 0x0000000107077836 */ /* 0x000fe20000000000 */
[----:B0-----:R-:W-:Y:S01]  /*02f0*/  LOP3.LUT R12, RZ, UR9, RZ, 0x33, !PT ;  /* 0x00000009ff0c7c12 */ /* 0x001fe2000f8e33ff */
[----:B------:R-:W-:Y:S01]  /*0300*/  BSSY.RECONVERGENT B0, `(.L_x_2) ;  /* 0x0000039000007945 */ /* 0x000fe20003800200 */
[----:B------:R-:W-:Y:S01]  /*0310*/  IABS R13, R16 ;  /* 0x00000010000d7213 */ /* 0x000fe20000000000 */
[----:B------:R-:W-:Y:S01]  /*0320*/  IMAD.MOV R8, RZ, RZ, -R8 ;  /* 0x000000ffff087224 */ /* 0x000fe200078e0a08 */
[----:B------:R-:W-:Y:S02]  /*0330*/  LOP3.LUT R11, R16, UR9, RZ, 0x3c, !PT ;  /* 0x00000009100b7c12 */ /* 0x000fe4000f8e3cff */
[----:B------:R-:W-:Y:S01]  /*0340*/  I2FP.F32.U32 R14, R7 ;  /* 0x00000007000e7245 */ /* 0x000fe20000201000 */
[----:B------:R-:W-:Y:S01]  /*0350*/  IMAD.HI.U32 R9, R10, R13, RZ ;  /* 0x0000000d0a097227 */ /* 0x000fe200078e00ff */
[----:B------:R-:W-:-:S03]  /*0360*/  ISETP.GE.AND P2, PT, R11, RZ, PT ;  /* 0x000000ff0b00720c */ /* 0x000fc60003f46270 */
[----:B------:R-:W-:Y:S01]  /*0370*/  IMAD R13, R9, R8, R13 ;  /* 0x00000008090d7224 */ /* 0x000fe200078e020d */
[----:B------:R-:W-:-:S04]  /*0380*/  IABS R8, R2 ;  /* 0x0000000200087213 */ /* 0x000fc80000000000 */
[----:B------:R-:W-:-:S13]  /*0390*/  ISETP.GT.U32.AND P1, PT, R6, R13, PT ;  /* 0x0000000d0600720c */ /* 0x000fda0003f24070 */
[----:B------:R-:W-:Y:S02]  /*03a0*/  @!P1 IMAD.IADD R13, R13, 0x1, -R8 ;  /* 0x000000010d0d9824 */ /* 0x000fe400078e0a08 */
[----:B------:R-:W-:Y:S01]  /*03b0*/  @!P1 VIADD R9, R9, 0x1 ;  /* 0x0000000109099836 */ /* 0x000fe20000000000 */
[----:B------:R-:W-:Y:S02]  /*03c0*/  FSETP.GT.AND P1, PT, R3, R14, PT ;  /* 0x0000000e0300720b */ /* 0x000fe40003f24000 */
[----:B------:R-:W-:-:S13]  /*03d0*/  ISETP.GE.U32.AND P0, PT, R13, R6, PT ;  /* 0x000000060d00720c */ /* 0x000fda0003f06070 */
[----:B------:R-:W-:Y:S01]  /*03e0*/  @P0 VIADD R9, R9, 0x1 ;  /* 0x0000000109090836 */ /* 0x000fe20000000000 */
[----:B------:R-:W-:-:S04]  /*03f0*/  ISETP.NE.AND P0, PT, RZ, UR9, PT ;  /* 0x00000009ff007c0c */ /* 0x000fc8000bf05270 */
[----:B------:R-:W-:-:S04]  /*0400*/  @!P2 IADD3 R9, PT, PT, -R9, RZ, RZ ;  /* 0x000000ff0909a210 */ /* 0x000fc80007ffe1ff */
[----:B------:R-:W-:-:S04]  /*0410*/  SEL R9, R12, R9, !P0 ;  /* 0x000000090c097207 */ /* 0x000fc80004000000 */
[----:B------:R-:W-:-:S13]  /*0420*/  ISETP.GE.AND P2, PT, R9, UR8, PT ;  /* 0x0000000809007c0c */ /* 0x000fda000bf46270 */
[----:B------:R-:W-:Y:S05]  /*0430*/  @P2 BRA `(.L_x_3) ;  /* 0x0000000000942947 */ /* 0x000fea0003800000 */
[----:B------:R-:W-:-:S05]  /*0440*/  VIADD R10, R9, UR4 ;  /* 0x00000004090a7c36 */ /* 0x000fca0008000000 */
[C---:B------:R-:W-:Y:S02]  /*0450*/  VIMNMX R6, PT, PT, R10.reuse, UR19, PT ;  /* 0x000000130a067c48 */ /* 0x040fe4000bfe0100 */
[----:B------:R-:W-:-:S03]  /*0460*/  ISETP.GT.AND P2, PT, R10, RZ, PT ;  /* 0x000000ff0a00720c */ /* 0x000fc60003f44270 */
[----:B------:R-:W-:-:S05]  /*0470*/  VIADD R6, R6, 0xffffffff ;  /* 0xffffffff06067836 */ /* 0x000fca0000000000 */
[----:B------:R-:W-:-:S05]  /*0480*/  SEL R15, R6, RZ, P2 ;  /* 0x000000ff060f7207 */ /* 0x000fca0001000000 */
[----:B------:R-:W-:-:S06]  /*0490*/  IMAD.WIDE R10, R15, 0x4, R4 ;  /* 0x000000040f0a7825 */ /* 0x000fcc00078e0204 */
[----:B------:R-:W2:Y:S01]  /*04a0*/  LDG.E R11, desc[UR14][R10.64] ;  /* 0x0000000e0a0b7981 */ /* 0x000ea2000c1e1900 */
[----:B------:R-:W-:Y:S01]  /*04b0*/  IMAD.MOV.U32 R6, RZ, RZ, R8 ;  /* 0x000000ffff067224 */ /* 0x000fe200078e0008 */
[----:B------:R-:W-:Y:S02]  /*04c0*/  ISETP.GE.AND P3, PT, R16, RZ, PT ;  /* 0x000000ff1000720c */ /* 0x000fe40003f66270 */
[----:B------:R-:W-:Y:S02]  /*04d0*/  IADD3 R14, PT, PT, R13, -R8, RZ ;  /* 0x800000080d0e7210 */ /* 0x000fe40007ffe0ff */
[----:B------:R-:W-:-:S04]  /*04e0*/  ISETP.GT.U32.AND P2, PT, R6, R13, PT ;  /* 0x0000000d0600720c */ /* 0x000fc80003f44070 */
[----:B------:R-:W-:-:S05]  /*04f0*/  SEL R13, R14, R13, !P2 ;  /* 0x0000000d0e0d7207 */ /* 0x000fca0005000000 */
[----:B------:R-:W-:-:S05]  /*0500*/  @!P3 IMAD.MOV R13, RZ, RZ, -R13 ;  /* 0x000000ffff0db224 */ /* 0x000fca00078e0a0d */
[----:B------:R-:W-:-:S05]  /*0510*/  SEL R14, R12, R13, !P0 ;  /* 0x0000000d0c0e7207 */ /* 0x000fca0004000000 */
[----:B--2---:R-:W-:-:S04]  /*0520*/  IMAD.IADD R12, R14, 0x1, R11 ;  /* 0x000000010e0c7824 */ /* 0x004fc800078e020b */
[C---:B------:R-:W-:Y:S01]  /*0530*/  VIADD R13, R12.reuse, 0xfffffffe ;  /* 0xfffffffe0c0d7836 */ /* 0x040fe20000000000 */
[----:B------:R-:W-:-:S04]  /*0540*/  ISETP.GE.AND P2, PT, R12, 0x2, PT ;  /* 0x000000020c00780c */ /* 0x000fc80003f46270 */
[----:B------:R-:W-:-:S04]  /*0550*/  ISETP.GE.AND P0, PT, R13, UR18, PT ;  /* 0x000000120d007c0c */ /* 0x000fc8000bf06270 */
[----:B------:R-:W-:-:S04]  /*0560*/  SEL R13, R13, UR5, !P0 ;  /* 0x000000050d0d7c07 */ /* 0x000fc8000c000000 */
[----:B------:R-:W-:-:S05]  /*0570*/  SEL R10, R13, RZ, P2 ;  /* 0x000000ff0d0a7207 */ /* 0x000fca0001000000 */
[----:B------:R-:W-:-:S05]  /*0580*/  IMAD R10, R15, UR18, R10 ;  /* 0x000000120f0a7c24 */ /* 0x000fca000f8e020a */
[----:B------:R-:W-:-:S04]  /*0590*/  IADD3 R12, P0, PT, R10, UR16, RZ ;  /* 0x000000100a0c7c10 */ /* 0x000fc8000ff1e0ff */
[----:B------:R-:W-:-:S05]  /*05a0*/  LEA.HI.X.SX32 R13, R10, UR17, 0x1, P0 ;  /* 0x000000110a0d7c11 */ /* 0x000fca00080f0eff */
[----:B------:R0:W2:Y:S01]  /*05b0*/  LDG.E.U8 R12, desc[UR14][R12.64] ;  /* 0x0000000e0c0c7981 */ /* 0x0000a2000c1e1100 */
[----:B------:R-:W1:Y:S01]  /*05c0*/  I2F.RP R15, R8 ;  /* 0x00000008000f7306 */ /* 0x000e620000209400 */
[----:B------:R-:W3:Y:S01]  /*05d0*/  S2UR UR7, SR_CgaCtaId ;  /* 0x00000000000779c3 */ /* 0x000ee20000008800 */
[----:B------:R-:W-:Y:S01]  /*05e0*/  UMOV UR6, 0x400 ;  /* 0x0000040000067882 */ /* 0x000fe20000000000 */
[----:B------:R-:W-:Y:S02]  /*05f0*/  IMAD R9, R9, UR9, R14 ;  /* 0x0000000909097c24 */ /* 0x000fe4000f8e020e */
[----:B------:R-:W-:-:S03]  /*0600*/  IMAD.MOV.U32 R10, RZ, RZ, RZ ;  /* 0x000000ffff0a7224 */ /* 0x000fc600078e00ff */
[----:B-1----:R-:W1:Y:S01]  /*0610*/  MUFU.RCP R15, R15 ;  /* 0x0000000f000f7308 */ /* 0x002e620000001000 */
[----:B---3--:R-:W-:Y:S01]  /*0620*/  ULEA UR6, UR7, UR6, 0x18 ;  /* 0x0000000607067291 */ /* 0x008fe2000f8ec0ff */
[----:B-1----:R-:W-:-:S06]  /*0630*/  VIADD R11, R15, 0xffffffe ;  /* 0x0ffffffe0f0b7836 */ /* 0x002fcc0000000000 */
[----:B------:R-:W0:Y:S02]  /*0640*/  F2I.FTZ.U32.TRUNC.NTZ R11, R11 ;  /* 0x0000000b000b7305 */ /* 0x000e24000021f000 */
[----:B0-----:R-:W-:-:S05]  /*0650*/  IADD3 R13, PT, PT, RZ, -R11, RZ ;  /* 0x8000000bff0d7210 */ /* 0x001fca0007ffe0ff */
[----:B------:R-:W-:-:S04]  /*0660*/  IMAD R13, R13, R8, RZ ;  /* 0x000000080d0d7224 */ /* 0x000fc800078e02ff */
[----:B------:R-:W-:Y:S01]  /*0670*/  IMAD.HI.U32 R10, R11, R13, R10 ;  /* 0x0000000d0b0a7227 */ /* 0x000fe200078e000a */
[----:B--2---:R0:W-:Y:S06]  /*0680*/  STS.U8 [R9+UR6], R12 ;  /* 0x0000000c09007988 */ /* 0x0041ec0008000006 */
.L_x_3:
[----:B------:R-:W-:Y:S05]  /*0690*/  BSYNC.RECONVERGENT B0 ;  /* 0x0000000000007941 */ /* 0x000fea0003800200 */
.L_x_2:
[----:B------:R-:W-:Y:S05]  /*06a0*/  @P1 BRA `(.L_x_4) ;  /* 0xfffffffc00041947 */ /* 0x000fea000383ffff */
.L_x_1:
[----:B------:R-:W1:Y:S01]  /*06b0*/  S2R R0, SR_CTAID.Y ;  /* 0x0000000000007919 */ /* 0x000e620000002600 */
[----:B------:R-:W2:Y:S01]  /*06c0*/  LDCU UR6, c[0x0][0x39c] ;  /* 0x00007380ff0677ac */ /* 0x000ea20008000800 */
[----:B------:R-:W1:Y:S02]  /*06d0*/  S2R R7, SR_TID.Y ;  /* 0x0000000000077919 */ /* 0x000e640000002200 */
[----:B-1----:R-:W-:-:S05]  /*06e0*/  IMAD R0, R0, UR11, R7 ;  /* 0x0000000b00007c24 */ /* 0x002fca000f8e0207 */
[----:B--2---:R-:W-:-:S13]  /*06f0*/  ISETP.GE.AND P0, PT, R0, UR6, PT ;  /* 0x0000000600007c0c */ /* 0x004fda000bf06270 */
[----:B0-----:R-:W-:Y:S05]  /*0700*/  @P0 EXIT ;  /* 0x000000000000094d */ /* 0x001fea0003800000 */
[----:B------:R-:W0:Y:S01]  /*0710*/  LDC.64 R4, c[0x0][0x390] ;  /* 0x0000e400ff047b82 */ /* 0x000e220000000a00 */
[----:B------:R-:W1:Y:S01]  /*0720*/  S2R R2, SR_TID.X ;  /* 0x0000000000027919 */ /* 0x000e620000002100 */
[----:B------:R-:W2:Y:S01]  /*0730*/  LDCU UR8, c[0x0][0x398] ;  /* 0x00007300ff0877ac */ /* 0x000ea20008000800 */
[----:B0-----:R-:W-:-:S05]  /*0740*/  IMAD.WIDE.U32 R4, R0, 0x4, R4 ;  /* 0x0000000400047825 */ /* 0x001fca00078e0004 */
[----:B------:R-:W1:Y:S02]  /*0750*/  LDG.E R3, desc[UR14][R4.64] ;  /* 0x0000000e04037981 */ /* 0x000e64000c1e1900 */
[----:B-1----:R-:W-:-:S04]  /*0760*/  IADD3 R3, PT, PT, R2, -0x1, R3 ;  /* 0xffffffff02037810 */ /* 0x002fc80007ffe003 */
[----:B--2---:R-:W-:-:S04]  /*0770*/  ISETP.GE.AND P0, PT, R3, UR8, PT ;  /* 0x0000000803007c0c */ /* 0x004fc8000bf06270 */
[----:B------:R-:W-:-:S13]  /*0780*/  ISETP.LT.OR P0, PT, R3, RZ, P0 ;  /* 0x000000ff0300720c */ /* 0x000fda0000701670 */
[----:B------:R-:W-:Y:S05]  /*0790*/  @P0 EXIT ;  /* 0x000000000000094d */ /* 0x000fea0003800000 */
[----:B------:R-:W0:Y:S01]  /*07a0*/  S2UR UR5, SR_CgaCtaId ;  /* 0x00000000000579c3 */ /* 0x000e220000008800 */
[----:B------:R-:W-:Y:S01]  /*07b0*/  UMOV UR4, 0x400 ;  /* 0x0000040000047882 */ /* 0x000fe20000000000 */
[----:B------:R-:W-:Y:S01]  /*07c0*/  IMAD R4, R7, UR9, R2 ;  /* 0x0000000907047c24 */ /* 0x000fe2000f8e0202 */
[----:B------:R-:W1:Y:S01]  /*07d0*/  LDCU.128 UR24, c[0x3][0x20] ;  /* 0x00c00400ff1877ac */ /* 0x000e620008000c00 */
[----:B------:R-:W-:Y:S01]  /*07e0*/  IMAD R3, R0, UR8, R3 ;  /* 0x0000000800037c24 */ /* 0x000fe2000f8e0203 */
[----:B------:R-:W2:Y:S01]  /*07f0*/  LDCU.128 UR16, c[0x3][0x30] ;  /* 0x00c00600ff1077ac */ /* 0x000ea20008000c00 */
[----:B------:R-:W3:Y:S01]  /*0800*/  LDCU.128 UR20, c[0x3][0x10] ;  /* 0x00c00200ff1477ac */ /* 0x000ee20008000c00 */
[----:B0-----:R-:W-:-:S06]  /*0810*/  ULEA UR4, UR5, UR4, 0x18 ;  /* 0x0000000405047291 */ /* 0x001fcc000f8ec0ff */
[----:B------:R-:W-:-:S03]  /*0820*/  VIADD R5, R4, UR4 ;  /* 0x0000000404057c36 */ /* 0x000fc60008000000 */
[----:B------:R-:W0:Y:S01]  /*0830*/  LDS.U8 R6, [R4+UR4] ;  /* 0x0000000404067984 */ /* 0x000e220008000000 */
[----:B------:R-:W-:-:S03]  /*0840*/  VIADD R12, R5, UR12 ;  /* 0x0000000c050c7c36 */ /* 0x000fc60008000000 */
[----:B------:R-:W4:Y:S04]  /*0850*/  LDS.U8 R7, [R4+UR4+0x1] ;  /* 0x0000010404077984 */ /* 0x000f280008000000 */
[----:B------:R0:W5:Y:S01]  /*0860*/  LDS.U8 R9, [R4+UR4+0x2] ;  /* 0x0000020404097984 */ /* 0x0001620008000000 */
[----:B------:R-:W0:Y:S03]  /*0870*/  LDCU.128 UR4, c[0x3][URZ] ;  /* 0x00c00000ff0477ac */ /* 0x000e260008000c00 */
[----:B------:R-:W2:Y:S04]  /*0880*/  LDS.U8 R11, [R5+UR12+0x2] ;  /* 0x0000020c050b7984 */ /* 0x000ea80008000000 */
[----:B------:R-:W3:Y:S04]  /*0890*/  LDS.U8 R13, [R5+UR12+0x3] ;  /* 0x0000030c050d7984 */ /* 0x000ee80008000000 */
[----:B------:R-:W3:Y:S04]  /*08a0*/  LDS.U8 R15, [R5+UR12+0x4] ;  /* 0x0000040c050f7984 */ /* 0x000ee80008000000 */
[----:B------:R-:W3:Y:S04]  /*08b0*/  LDS.U8 R8, [R12+UR12+0x4] ;  /* 0x0000040c0c087984 */ /* 0x000ee80008000000 */
[----:B------:R-:W3:Y:S04]  /*08c0*/  LDS.U8 R10, [R12+UR12+0x5] ;  /* 0x0000050c0c0a7984 */ /* 0x000ee80008000000 */
[----:B------:R-:W3:Y:S01]  /*08d0*/  LDS.U8 R2, [R12+UR12+0x6] ;  /* 0x0000060c0c027984 */ /* 0x000ee20008000000 */
[----:B0-----:R-:W-:-:S02]  /*08e0*/  IMAD R4, R6, UR4, RZ ;  /* 0x0000000406047c24 */ /* 0x001fc4000f8e02ff */
[----:B-1----:R-:W-:Y:S02]  /*08f0*/  IMAD R6, R6, UR25, RZ ;  /* 0x0000001906067c24 */ /* 0x002fe4000f8e02ff */
[C---:B----4-:R-:W-:Y:S01]  /*0900*/  IMAD R4, R7.reuse, UR5, R4 ;  /* 0x0000000507047c24 */ /* 0x050fe2000f8e0204 */
[----:B------:R-:W0:Y:S01]  /*0910*/  LDCU.64 UR4, c[0x3][0x40] ;  /* 0x00c00800ff0477ac */ /* 0x000e220008000a00 */
[----:B------:R-:W-:Y:S02]  /*0920*/  IMAD R6, R7, UR26, R6 ;  /* 0x0000001a07067c24 */ /* 0x000fe4000f8e0206 */
[C---:B-----5:R-:W-:Y:S02]  /*0930*/  IMAD R4, R9.reuse, UR6, R4 ;  /* 0x0000000609047c24 */ /* 0x060fe4000f8e0204 */
[----:B------:R-:W-:Y:S02]  /*0940*/  IMAD R6, R9, UR27, R6 ;  /* 0x0000001b09067c24 */ /* 0x000fe4000f8e0206 */
[----:B--2---:R-:W-:-:S02]  /*0950*/  IMAD R4, R11, UR7, R4 ;  /* 0x000000070b047c24 */ /* 0x004fc4000f8e0204 */
[----:B------:R-:W-:Y:S02]  /*0960*/  IMAD R6, R11, UR16, R6 ;  /* 0x000000100b067c24 */ /* 0x000fe4000f8e0206 */
[C---:B---3--:R-:W-:Y:S02]  /*0970*/  IMAD R4, R13.reuse, UR20, R4 ;  /* 0x000000140d047c24 */ /* 0x048fe4000f8e0204 */
[----:B------:R-:W-:Y:S02]  /*0980*/  IMAD R6, R13, UR17, R6 ;  /* 0x000000110d067c24 */ /* 0x000fe4000f8e0206 */
[C---:B------:R-:W-:Y:S02]  /*0990*/  IMAD R7, R15.reuse, UR21, R4 ;  /* 0x000000150f077c24 */ /* 0x040fe4000f8e0204 */
[----:B------:R-:W-:Y:S01]  /*09a0*/  IMAD R6, R15, UR18, R6 ;  /* 0x000000120f067c24 */ /* 0x000fe2000f8e0206 */
[----:B------:R-:W1:Y:S01]  /*09b0*/  LDC.64 R4, c[0x0][0x380] ;  /* 0x0000e000ff047b82 */ /* 0x000e620000000a00 */
[----:B------:R-:W-:-:S02]  /*09c0*/  IMAD R7, R8, UR22, R7 ;  /* 0x0000001608077c24 */ /* 0x000fc4000f8e0207 */
[----:B------:R-:W-:Y:S02]  /*09d0*/  IMAD R6, R8, UR19, R6 ;  /* 0x0000001308067c24 */ /* 0x000fe4000f8e0206 */
[C---:B------:R-:W-:Y:S02]  /*09e0*/  IMAD R7, R10.reuse, UR23, R7 ;  /* 0x000000170a077c24 */ /* 0x040fe4000f8e0207 */
[----:B0-----:R-:W-:Y:S02]  /*09f0*/  IMAD R9, R10, UR4, R6 ;  /* 0x000000040a097c24 */ /* 0x001fe4000f8e0206 */
[C---:B------:R-:W-:Y:S02]  /*0a00*/  IMAD R7, R2.reuse, UR24, R7 ;  /* 0x0000001802077c24 */ /* 0x040fe4000f8e0207 */
[----:B------:R-:W-:-:S03]  /*0a10*/  IMAD R9, R2, UR5, R9 ;  /* 0x0000000502097c24 */ /* 0x000fc6000f8e0209 */
[----:B------:R-:W-:Y:S02]  /*0a20*/  IABS R7, R7 ;  /* 0x0000000700077213 */ /* 0x000fe40000000000 */
[----:B------:R-:W-:-:S05]  /*0a30*/  IABS R9, R9 ;  /* 0x0000000900097213 */ /* 0x000fca0000000000 */
[----:B------:R-:W-:Y:S02]  /*0a40*/  IMAD.MOV.U32 R0, RZ, RZ, R9 ;  /* 0x000000ffff007224 */ /* 0x000fe400078e0009 */
[----:B-1----:R-:W-:-:S03]  /*0a50*/  IMAD.WIDE R4, R3, 0x4, R4 ;  /* 0x0000000403047825 */ /* 0x002fc600078e0204 */
[----:B------:R-:W-:-:S05]  /*0a60*/  IADD3 R3, PT, PT, R0, R7, RZ ;  /* 0x0000000700037210 */ /* 0x000fca0007ffe0ff */
[----:B------:R-:W-:Y:S01]  /*0a70*/  STG.E desc[UR14][R4.64], R3 ;  /* 0x0000000304007986 */ /* 0x000fe2000c10190e */
[----:B------:R-:W-:Y:S05]  /*0a80*/  EXIT ;  /* 0x000000000000794d */ /* 0x000fea0003800000 */
        .weak           $__internal_0_$__cuda_sm3x_div_rn_noftz_f32_slowpath
        .type           $__internal_0_$__cuda_sm3x_div_rn_noftz_f32_slowpath,@function
        .size           $__internal_0_$__cuda_sm3x_div_rn_noftz_f32_slowpath,(.L_x_56 - $__internal_0_$__cuda_sm3x_div_rn_noftz_f32_slowpath)
$__internal_0_$__cuda_sm3x_div_rn_noftz_f32_slowpath:
[----:B------:R-:W-:Y:S01]  /*0a90*/  SHF.R.U32.HI R6, RZ, 0x17, R5 ;  /* 0x00000017ff067819 */ /* 0x000fe20000011605 */
[--C-:B------:R-:W-:Y:S01]  /*0aa0*/  IMAD.MOV.U32 R8, RZ, RZ, R0.reuse ;  /* 0x000000ffff087224 */ /* 0x100fe200078e0000 */
[----:B------:R-:W-:Y:S02]  /*0ab0*/  SHF.R.U32.HI R3, RZ, 0x17, R0 ;  /* 0x00000017ff037819 */ /* 0x000fe40000011600 */
[----:B------:R-:W-:Y:S02]  /*0ac0*/  LOP3.LUT R7, R6, 0xff, RZ, 0xc0, !PT ;  /* 0x000000ff06077812 */ /* 0x000fe400078ec0ff */
[----:B------:R-:W-:-:S03]  /*0ad0*/  LOP3.LUT R6, R3, 0xff, RZ, 0xc0, !PT ;  /* 0x000000ff03067812 */ /* 0x000fc600078ec0ff */
[----:B------:R-:W-:Y:S02]  /*0ae0*/  VIADD R11, R7, 0xffffffff ;  /* 0xffffffff070b7836 */ /* 0x000fe40000000000 */
[----:B------:R-:W-:-:S03]  /*0af0*/  VIADD R10, R6, 0xffffffff ;  /* 0xffffffff060a7836 */ /* 0x000fc60000000000 */
[----:B------:R-:W-:-:S04]  /*0b00*/  ISETP.GT.U32.AND P0, PT, R11, 0xfd, PT ;  /* 0x000000fd0b00780c */ /* 0x000fc80003f04070 */
[----:B------:R-:W-:-:S13]  /*0b10*/  ISETP.GT.U32.OR P0, PT, R10, 0xfd, P0 ;  /* 0x000000fd0a00780c */ /* 0x000fda0000704470 */
[----:B------:R-:W-:Y:S01]  /*0b20*/  @!P0 IMAD.MOV.U32 R9, RZ, RZ, RZ ;  /* 0x000000ffff098224 */ /* 0x000fe200078e00ff */
[----:B------:R-:W-:Y:S06]  /*0b30*/  @!P0 BRA `(.L_x_5) ;  /* 0x0000000000608947 */ /* 0x000fec0003800000 */
[----:B------:R-:W-:Y:S02]  /*0b40*/  FSETP.GTU.FTZ.AND P0, PT, |R0|, +INF , PT ;  /* 0x7f8000000000780b */ /* 0x000fe40003f1c200 */
[----:B------:R-:W-:Y:S02]  /*0b50*/  FSETP.GTU.FTZ.AND P1, PT, |R5|, +INF , PT ;  /* 0x7f8000000500780b */ /* 0x000fe40003f3c200 */
[----:B------:R-:W-:Y:S02]  /*0b60*/  MOV R3, R5 ;  /* 0x0000000500037202 */ /* 0x000fe40000000f00 */
[----:B------:R-:W-:-:S13]  /*0b70*/  PLOP3.LUT P0, PT, P0, P1, PT, 0xf8, 0x8f ;  /* 0x00000000008f781c */ /* 0x000fda0000703f70 */
[----:B------:R-:W-:Y:S05]  /*0b80*/  @P0 BRA `(.L_x_6) ;  /* 0x0000000400440947 */ /* 0x000fea0003800000 */
[----:B------:R-:W-:-:S13]  /*0b90*/  LOP3.LUT P0, RZ, R5, 0x7fffffff, R8, 0xc8, !PT ;  /* 0x7fffffff05ff7812 */ /* 0x000fda000780c808 */
[----:B------:R-:W-:Y:S05]  /*0ba0*/  @!P0 BRA `(.L_x_7) ;  /* 0x0000000400348947 */ /* 0x000fea0003800000 */
[C---:B------:R-:W-:Y:S02]  /*0bb0*/  FSETP.NEU.FTZ.AND P2, PT, |R0|.reuse, +INF , PT ;  /* 0x7f8000000000780b */ /* 0x040fe40003f5d200 */
[----:B------:R-:W-:Y:S02]  /*0bc0*/  FSETP.NEU.FTZ.AND P1, PT, |R3|, +INF , PT ;  /* 0x7f8000000300780b */ /* 0x000fe40003f3d200 */
[----:B------:R-:W-:-:S11]  /*0bd0*/  FSETP.NEU.FTZ.AND P0, PT, |R0|, +INF , PT ;  /* 0x7f8000000000780b */ /* 0x000fd60003f1d200 */
[----:B------:R-:W-:Y:S05]  /*0be0*/  @!P1 BRA !P2, `(.L_x_7) ;  /* 0x0000000400249947 */ /* 0x000fea0005000000 */
[----:B------:R-:W-:-:S04]  /*0bf0*/  LOP3.LUT P2, RZ, R8, 0x7fffffff, RZ, 0xc0, !PT ;  /* 0x7fffffff08ff7812 */ /* 0x000fc8000784c0ff */
[----:B------:R-:W-:-:S13]  /*0c00*/  PLOP3.LUT P1, PT, P1, P2, PT, 0x2f, 0xf2 ;  /* 0x0000000000f2781c */ /* 0x000fda0000f24577 */
[----:B------:R-:W-:Y:S05]  /*0c10*/  @P1 BRA `(.L_x_8) ;  /* 0x0000000400101947 */ /* 0x000fea0003800000 */
[----:B------:R-:W-:-:S04]  /*0c20*/  LOP3.LUT P1, RZ, R5, 0x7fffffff, RZ, 0xc0, !PT ;  /* 0x7fffffff05ff7812 */ /* 0x000fc8000782c0ff */
[----:B------:R-:W-:-:S13]  /*0c30*/  PLOP3.LUT P0, PT, P0, P1, PT, 0x2f, 0xf2 ;  /* 0x0000000000f2781c */ /* 0x000fda0000702577 */
[----:B------:R-:W-:Y:S05]  /*0c40*/  @P0 BRA `(.L_x_9) ;  /* 0x0000000000f80947 */ /* 0x000fea0003800000 */
[----:B------:R-:W-:Y:S02]  /*0c50*/  ISETP.GE.AND P0, PT, R10, RZ, PT ;  /* 0x000000ff0a00720c */ /* 0x000fe40003f06270 */
[----:B------:R-:W-:-:S11]  /*0c60*/  ISETP.GE.AND P1, PT, R11, RZ, PT ;  /* 0x000000ff0b00720c */ /* 0x000fd60003f26270 */
[----:B------:R-:W-:Y:S02]  /*0c70*/  @P0 IMAD.MOV.U32 R9, RZ, RZ, RZ ;  /* 0x000000ffff090224 */ /* 0x000fe400078e00ff */
[----:B------:R-:W-:Y:S01]  /*0c80*/  @!P0 FFMA R8, R0, 1.84467440737095516160e+19, RZ ;  /* 0x5f80000000088823 */ /* 0x000fe200000000ff */
[----:B------:R-:W-:Y:S02]  /*0c90*/  @!P0 IMAD.MOV.U32 R9, RZ, RZ, -0x40 ;  /* 0xffffffc0ff098424 */ /* 0x000fe400078e00ff */
[----:B------:R-:W-:Y:S02]  /*0ca0*/  @!P1 FFMA R5, R3, 1.84467440737095516160e+19, RZ ;  /* 0x5f80000003059823 */ /* 0x000fe400000000ff */
[----:B------:R-:W-:-:S07]  /*0cb0*/  @!P1 VIADD R9, R9, 0x40 ;  /* 0x0000004009099836 */ /* 0x000fce0000000000 */
.L_x_5:
[----:B------:R-:W-:Y:S02]  /*0cc0*/  LEA R0, R7, 0xc0800000, 0x17 ;  /* 0xc080000007007811 */ /* 0x000fe400078eb8ff */
[----:B------:R-:W-:-:S03]  /*0cd0*/  IADD3 R6, PT, PT, R6, -0x7f, RZ ;  /* 0xffffff8106067810 */ /* 0x000fc60007ffe0ff */
[----:B------:R-:W-:Y:S02]  /*0ce0*/  IMAD.IADD R5, R5, 0x1, -R0 ;  /* 0x0000000105057824 */ /* 0x000fe400078e0a00 */
[C---:B------:R-:W-:Y:S01]  /*0cf0*/  IMAD R0, R6.reuse, -0x800000, R8 ;  /* 0xff80000006007824 */ /* 0x040fe200078e0208 */
[----:B------:R-:W-:Y:S01]  /*0d00*/  IADD3 R6, PT, PT, R6, 0x7f, -R7 ;  /* 0x0000007f06067810 */ /* 0x000fe20007ffe807 */
[----:B------:R-:W0:Y:S01]  /*0d10*/  MUFU.RCP R3, R5 ;  /* 0x0000000500037308 */ /* 0x000e220000001000 */
[----:B------:R-:W-:-:S03]  /*0d20*/  FADD.FTZ R11, -R5, -RZ ;  /* 0x800000ff050b7221 */ /* 0x000fc60000010100 */
[----:B------:R-:W-:Y:S02]  /*0d30*/  IMAD.IADD R6, R6, 0x1, R9 ;  /* 0x0000000106067824 */ /* 0x000fe400078e0209 */
[----:B0-----:R-:W-:-:S04]  /*0d40*/  FFMA R10, R3, R11, 1 ;  /* 0x3f800000030a7423 */ /* 0x001fc8000000000b */
[----:B------:R-:W-:-:S04]  /*0d50*/  FFMA R10, R3, R10, R3 ;  /* 0x0000000a030a7223 */ /* 0x000fc80000000003 */
[----:B------:R-:W-:-:S04]  /*0d60*/  FFMA R3, R0, R10, RZ ;  /* 0x0000000a00037223 */ /* 0x000fc800000000ff */
[----:B------:R-:W-:-:S04]  /*0d70*/  FFMA R8, R11, R3, R0 ;  /* 0x000000030b087223 */ /* 0x000fc80000000000 */
[----:B------:R-:W-:-:S04]  /*0d80*/  FFMA R13, R10, R8, R3 ;  /* 0x000000080a0d7223 */ /* 0x000fc80000000003 */
[----:B------:R-:W-:-:S04]  /*0d90*/  FFMA R8, R11, R13, R0 ;  /* 0x0000000d0b087223 */ /* 0x000fc80000000000 */
[----:B------:R-:W-:-:S05]  /*0da0*/  FFMA R0, R10, R8, R13 ;  /* 0x000000080a007223 */ /* 0x000fca000000000d */
[----:B------:R-:W-:-:S04]  /*0db0*/  SHF.R.U32.HI R3, RZ, 0x17, R0 ;  /* 0x00000017ff037819 */ /* 0x000fc80000011600 */
[----:B------:R-:W-:-:S05]  /*0dc0*/  LOP3.LUT R3, R3, 0xff, RZ, 0xc0, !PT ;  /* 0x000000ff03037812 */ /* 0x000fca00078ec0ff */
[----:B------:R-:W-:-:S04]  /*0dd0*/  IMAD.IADD R7, R3, 0x1, R6 ;  /* 0x0000000103077824 */ /* 0x000fc800078e0206 */
[----:B------:R-:W-:-:S05]  /*0de0*/  VIADD R3, R7, 0xffffffff ;  /* 0xffffffff07037836 */ /* 0x000fca0000000000 */
[----:B------:R-:W-:-:S13]  /*0df0*/  ISETP.GE.U32.AND P0, PT, R3, 0xfe, PT ;  /* 0x000000fe0300780c */ /* 0x000fda0003f06070 */
[----:B------:R-:W-:Y:S05]  /*0e00*/  @!P0 BRA `(.L_x_10) ;  /* 0x0000000000808947 */ /* 0x000fea0003800000 */
[----:B------:R-:W-:-:S13]  /*0e10*/  ISETP.GT.AND P0, PT, R7, 0xfe, PT ;  /* 0x000000fe0700780c */ /* 0x000fda0003f04270 */
[----:B------:R-:W-:Y:S05]  /*0e20*/  @P0 BRA `(.L_x_11) ;  /* 0x00000000006c0947 */ /* 0x000fea0003800000 */
[----:B------:R-:W-:-:S13]  /*0e30*/  ISETP.GE.AND P0, PT, R7, 0x1, PT ;  /* 0x000000010700780c */ /* 0x000fda0003f06270 */
[----:B------:R-:W-:Y:S05]  /*0e40*/  @P0 BRA `(.L_x_12) ;  /* 0x0000000000980947 */ /* 0x000fea0003800000 */
[----:B------:R-:W-:Y:S02]  /*0e50*/  ISETP.GE.AND P0, PT, R7, -0x18, PT ;  /* 0xffffffe80700780c */ /* 0x000fe40003f06270 */
[----:B------:R-:W-:-:S11]  /*0e60*/  LOP3.LUT R0, R0, 0x80000000, RZ, 0xc0, !PT ;  /* 0x8000000000007812 */ /* 0x000fd600078ec0ff */
[----:B------:R-:W-:Y:S05]  /*0e70*/  @!P0 BRA `(.L_x_12) ;  /* 0x00000000008c8947 */ /* 0x000fea0003800000 */
[CCC-:B------:R-:W-:Y:S01]  /*0e80*/  FFMA.RZ R3, R10.reuse, R8.reuse, R13.reuse ;  /* 0x000000080a037223 */ /* 0x1c0fe2000000c00d */
[CCC-:B------:R-:W-:Y:S01]  /*0e90*/  FFMA.RM R6, R10.reuse, R8.reuse, R13.reuse ;  /* 0x000000080a067223 */ /* 0x1c0fe2000000400d */
[C---:B------:R-:W-:Y:S02]  /*0ea0*/  ISETP.NE.AND P2, PT, R7.reuse, RZ, PT ;  /* 0x000000ff0700720c */ /* 0x040fe40003f45270 */
[----:B------:R-:W-:Y:S02]  /*0eb0*/  ISETP.NE.AND P1, PT, R7, RZ, PT ;  /* 0x000000ff0700720c */ /* 0x000fe40003f25270 */
[----:B------:R-:W-:Y:S01]  /*0ec0*/  LOP3.LUT R5, R3, 0x7fffff, RZ, 0xc0, !PT ;  /* 0x007fffff03057812 */ /* 0x000fe200078ec0ff */
[----:B------:R-:W-:Y:S01]  /*0ed0*/  FFMA.RP R3, R10, R8, R13 ;  /* 0x000000080a037223 */ /* 0x000fe2000000800d */
[C---:B------:R-:W-:Y:S01]  /*0ee0*/  VIADD R8, R7.reuse, 0x20 ;  /* 0x0000002007087836 */ /* 0x040fe20000000000 */
[----:B------:R-:W-:Y:S02]  /*0ef0*/  IADD3 R7, PT, PT, -R7, RZ, RZ ;  /* 0x000000ff07077210 */ /* 0x000fe40007ffe1ff */
[----:B------:R-:W-:-:S02]  /*0f00*/  LOP3.LUT R5, R5, 0x800000, RZ, 0xfc, !PT ;  /* 0x0080000005057812 */ /* 0x000fc400078efcff */
[----:B------:R-:W-:Y:S02]  /*0f10*/  FSETP.NEU.FTZ.AND P0, PT, R3, R6, PT ;  /* 0x000000060300720b */ /* 0x000fe40003f1d000 */
[----:B------:R-:W-:Y:S02]  /*0f20*/  SHF.L.U32 R8, R5, R8, RZ ;  /* 0x0000000805087219 */ /* 0x000fe400000006ff */
[----:B------:R-:W-:Y:S02]  /*0f30*/  SEL R6, R7, RZ, P2 ;  /* 0x000000ff07067207 */ /* 0x000fe40001000000 */
[----:B------:R-:W-:Y:S02]  /*0f40*/  ISETP.NE.AND P1, PT, R8, RZ, P1 ;  /* 0x000000ff0800720c */ /* 0x000fe40000f25270 */
[----:B------:R-:W-:Y:S02]  /*0f50*/  SHF.R.U32.HI R6, RZ, R6, R5 ;  /* 0x00000006ff067219 */ /* 0x000fe40000011605 */
[----:B------:R-:W-:-:S02]  /*0f60*/  PLOP3.LUT P0, PT, P0, P1, PT, 0xf8, 0x8f ;  /* 0x00000000008f781c */ /* 0x000fc40000703f70 */
[----:B------:R-:W-:Y:S02]  /*0f70*/  SHF.R.U32.HI R8, RZ, 0x1, R6 ;  /* 0x00000001ff087819 */ /* 0x000fe40000011606 */
[----:B------:R-:W-:-:S04]  /*0f80*/  SEL R3, RZ, 0x1, !P0 ;  /* 0x00000001ff037807 */ /* 0x000fc80004000000 */
[----:B------:R-:W-:-:S04]  /*0f90*/  LOP3.LUT R3, R3, 0x1, R8, 0xf8, !PT ;  /* 0x0000000103037812 */ /* 0x000fc800078ef808 */
[----:B------:R-:W-:-:S05]  /*0fa0*/  LOP3.LUT R3, R3, R6, RZ, 0xc0, !PT ;  /* 0x0000000603037212 */ /* 0x000fca00078ec0ff */
[----:B------:R-:W-:-:S05]  /*0fb0*/  IMAD.IADD R3, R8, 0x1, R3 ;  /* 0x0000000108037824 */ /* 0x000fca00078e0203 */
[----:B------:R-:W-:Y:S01]  /*0fc0*/  LOP3.LUT R0, R3, R0, RZ, 0xfc, !PT ;  /* 0x0000000003007212 */ /* 0x000fe200078efcff */
[----:B------:R-:W-:Y:S06]  /*0fd0*/  BRA `(.L_x_12) ;  /* 0x0000000000347947 */ /* 0x000fec0003800000 */
.L_x_11:
[----:B------:R-:W-:-:S04]  /*0fe0*/  LOP3.LUT R0, R0, 0x80000000, RZ, 0xc0, !PT ;  /* 0x8000000000007812 */ /* 0x000fc800078ec0ff */
[----:B------:R-:W-:Y:S01]  /*0ff0*/  LOP3.LUT R0, R0, 0x7f800000, RZ, 0xfc, !PT ;  /* 0x7f80000000007812 */ /* 0x000fe200078efcff */
[----:B------:R-:W-:Y:S06]  /*1000*/  BRA `(.L_x_12) ;  /* 0x0000000000287947 */ /* 0x000fec0003800000 */
.L_x_10:
[----:B------:R-:W-:Y:S01]  /*1010*/  IMAD R0, R6, 0x800000, R0 ;  /* 0x0080000006007824 */ /* 0x000fe200078e0200 */
[----:B------:R-:W-:Y:S06]  /*1020*/  BRA `(.L_x_12) ;  /* 0x0000000000207947 */ /* 0x000fec0003800000 */
.L_x_9:
[----:B------:R-:W-:-:S04]  /*1030*/  LOP3.LUT R0, R5, 0x80000000, R8, 0x48, !PT ;  /* 0x8000000005007812 */ /* 0x000fc800078e4808 */
[----:B------:R-:W-:Y:S01]  /*1040*/  LOP3.LUT R0, R0, 0x7f800000, RZ, 0xfc, !PT ;  /* 0x7f80000000007812 */ /* 0x000fe200078efcff */
[----:B------:R-:W-:Y:S06]  /*1050*/  BRA `(.L_x_12) ;  /* 0x0000000000147947 */ /* 0x000fec0003800000 */
.L_x_8:
[----:B------:R-:W-:Y:S01]  /*1060*/  LOP3.LUT R0, R5, 0x80000000, R8, 0x48, !PT ;  /* 0x8000000005007812 */ /* 0x000fe200078e4808 */
[----:B------:R-:W-:Y:S06]  /*1070*/  BRA `(.L_x_12) ;  /* 0x00000000000c7947 */ /* 0x000fec0003800000 */
.L_x_7:
[----:B------:R-:W0:Y:S01]  /*1080*/  MUFU.RSQ R0, -QNAN ;  /* 0xffc0000000007908 */ /* 0x000e220000001400 */
[----:B------:R-:W-:Y:S05]  /*1090*/  BRA `(.L_x_12) ;  /* 0x0000000000047947 */ /* 0x000fea0003800000 */
.L_x_6:
[----:B------:R-:W-:-:S07]  /*10a0*/  FADD.FTZ R0, R0, R3 ;  /* 0x0000000300007221 */ /* 0x000fce0000010000 */
.L_x_12:
[----:B------:R-:W-:-:S04]  /*10b0*/  IMAD.MOV.U32 R5, RZ, RZ, 0x0 ;  /* 0x00000000ff057424 */ /* 0x000fc800078e00ff */
[----:B0-----:R-:W-:Y:S05]  /*10c0*/  RET.REL.NODEC R4 `(_Z19recalculatePriorityPiPhS_ii) ;  /* 0xffffffec04cc7950 */ /* 0x001fea0003c3ffff */
.L_x_13:
[----:B------:R-:W-:-:S00]  /*10d0*/  BRA `(.L_x_13) ;  /* 0xfffffffc00fc7947 */ /* 0x000fc0000383ffff */
[----:B------:R-:W-:-:S00]  /*10e0*/  NOP ;  /* 0x0000000000007918 */ /* 0x000fc00000000000 */
        /* <DEDUP_REMOVED lines=9> */
.L_x_56:


//--------------------- .text._Z16removeSeamKernelPiP6uchar3S1_PhS2_S_S_ii --------------------------
	.section	.text._Z16removeSeamKernelPiP6uchar3S1_PhS2_S_S_ii,"ax",@progbits
	.align	128
        .global         _Z16removeSeamKernelPiP6uchar3S1_PhS2_S_S_ii
        .type           _Z16removeSeamKernelPiP6uchar3S1_PhS2_S_S_ii,@function
        .size           _Z16removeSeamKernelPiP6uchar3S1_PhS2_S_S_ii,(.L_x_59 - _Z16removeSeamKernelPiP6uchar3S1_PhS2_S_S_ii)
        .other          _Z16removeSeamKernelPiP6uchar3S1_PhS2_S_S_ii,@"STO_CUDA_ENTRY STV_DEFAULT"
_Z16removeSeamKernelPiP6uchar3S1_PhS2_S_S_ii:
.text._Z16removeSeamKernelPiP6uchar3S1_PhS2_S_S_ii:
[----:B------:R-:W-:Y:S01]  /*0000*/  LDC R1, c[0x0][0x37c] ;  /* 0x0000df00ff017b82 */ /* 0x000fe20000000800 */
[----:B------:R-:W0:Y:S07]  /*0010*/  S2R R0, SR_TID.X ;  /* 0x0000000000007919 */ /* 0x000e2e0000002100 */
[----:B------:R-:W0:Y:S01]  /*0020*/  S2UR UR4, SR_CTAID.X ;  /* 0x00000000000479c3 */ /* 0x000e220000002500 */
[----:B------:R-:W1:Y:S07]  /*0030*/  LDCU UR5, c[0x0][0x3bc] ;  /* 0x00007780ff0577ac */ /* 0x000e6e0008000800 */
[----:B------:R-:W0:Y:S02]  /*0040*/  LDC R5, c[0x0][0x360] ;  /* 0x0000d800ff057b82 */ /* 0x000e240000000800 */
[----:B0-----:R-:W-:-:S05]  /*0050*/  IMAD R5, R5, UR4, R0 ;  /* 0x0000000405057c24 */ /* 0x001fca000f8e0200 */
[----:B-1----:R-:W-:-:S13]  /*0060*/  ISETP.GE.AND P0, PT, R5, UR5, PT ;  /* 0x0000000505007c0c */ /* 0x002fda000bf06270 */
[----:B------:R-:W-:Y:S05]  /*0070*/  @P0 EXIT ;  /* 0x000000000000094d */ /* 0x000fea0003800000 */
[----:B------:R-:W0:Y:S01]  /*0080*/  LDC.64 R2, c[0x0][0x380] ;  /* 0x0000e000ff027b82 */ /* 0x000e220000000a00 */
[----:B------:R-:W1:Y:S07]  /*0090*/  LDCU.64 UR4, c[0x0][0x358] ;  /* 0x00006b00ff0477ac */ /* 0x000e6e0008000a00 */
[----:B------:R-:W2:Y:S01]  /*00a0*/  LDC R0, c[0x0][0x3b8] ;  /* 0x0000ee00ff007b82 */ /* 0x000ea20000000800 */
[----:B0-----:R-:W-:-:S05]  /*00b0*/  IMAD.WIDE R2, R5, 0x4, R2 ;  /* 0x0000000405027825 */ /* 0x001fca00078e0202 */
[----:B-1----:R-:W3:Y:S01]  /*00c0*/  LDG.E R8, desc[UR4][R2.64] ;  /* 0x0000000402087981 */ /* 0x002ee2000c1e1900 */
[----:B------:R-:W-:Y:S01]  /*00d0*/  BSSY.RECONVERGENT B0, `(.L_x_14) ;  /* 0x0000025000007945 */ /* 0x000fe20003800200 */
[----:B------:R-:W-:Y:S02]  /*00e0*/  IMAD.MOV.U32 R12, RZ, RZ, RZ ;  /* 0x000000ffff0c7224 */ /* 0x000fe400078e00ff */
[----:B--2---:R-:W-:Y:S02]  /*00f0*/  VIADD R6, R0, 0xffffffff ;  /* 0xffffffff00067836 */ /* 0x004fe40000000000 */
[C---:B------:R-:W-:Y:S02]  /*0100*/  IMAD R4, R5.reuse, R0, RZ ;  /* 0x0000000005047224 */ /* 0x040fe400078e02ff */
[----:B------:R-:W-:-:S03]  /*0110*/  IMAD R5, R5, R6, RZ ;  /* 0x0000000605057224 */ /* 0x000fc600078e02ff */
[----:B------:R-:W-:Y:S02]  /*0120*/  SHF.R.S32.HI R7, RZ, 0x1f, R4 ;  /* 0x0000001fff077819 */ /* 0x000fe40000011404 */
[----:B------:R-:W-:Y:S02]  /*0130*/  SHF.R.S32.HI R6, RZ, 0x1f, R5 ;  /* 0x0000001fff067819 */ /* 0x000fe40000011405 */
[----:B---3--:R-:W-:Y:S02]  /*0140*/  ISETP.NE.U32.AND P0, PT, R8, RZ, PT ;  /* 0x000000ff0800720c */ /* 0x008fe40003f05070 */
[----:B------:R-:W-:-:S04]  /*0150*/  SHF.R.S32.HI R9, RZ, 0x1f, R8 ;  /* 0x0000001fff097819 */ /* 0x000fc80000011408 */
[----:B------:R-:W-:-:S13]  /*0160*/  ISETP.NE.AND.EX P0, PT, R9, RZ, PT, P0 ;  /* 0x000000ff0900720c */ /* 0x000fda0003f05300 */
[----:B------:R-:W-:Y:S05]  /*0170*/  @!P0 BRA `(.L_x_15) ;  /* 0x0000000000688947 */ /* 0x000fea0003800000 */
[----:B------:R-:W0:Y:S01]  /*0180*/  LDC.64 R10, c[0x0][0x388] ;  /* 0x0000e200ff0a7b82 */ /* 0x000e220000000a00 */
[----:B------:R-:W-:Y:S01]  /*0190*/  IMAD R25, R9, 0x3, RZ ;  /* 0x0000000309197824 */ /* 0x000fe200078e02ff */
[----:B------:R-:W-:Y:S01]  /*01a0*/  BSSY.RECONVERGENT B1, `(.L_x_16) ;  /* 0x0000016000017945 */ /* 0x000fe20003800200 */
[----:B------:R-:W-:Y:S01]  /*01b0*/  IMAD.WIDE.U32 R8, R8, 0x3, RZ ;  /* 0x0000000308087825 */ /* 0x000fe200078e00ff */
[----:B------:R-:W-:-:S03]  /*01c0*/  CS2R R18, SRZ ;  /* 0x0000000000127805 */ /* 0x000fc6000001ff00 */
[----:B------:R-:W-:Y:S01]  /*01d0*/  IMAD R23, R7, 0x3, RZ ;  /* 0x0000000307177824 */ /* 0x000fe200078e02ff */
[----:B------:R-:W1:Y:S01]  /*01e0*/  LDC.64 R12, c[0x0][0x390] ;  /* 0x0000e400ff0c7b82 */ /* 0x000e620000000a00 */
[----:B------:R-:W-:Y:S02]  /*01f0*/  IMAD R21, R6, 0x3, RZ ;  /* 0x0000000306157824 */ /* 0x000fe400078e02ff */
[----:B------:R-:W-:Y:S02]  /*0200*/  IMAD.IADD R25, R9, 0x1, R25 ;  /* 0x0000000109197824 */ /* 0x000fe400078e0219 */
[----:B0-----:R-:W-:-:S04]  /*0210*/  IMAD.WIDE.U32 R10, R4, 0x3, R10 ;  /* 0x00000003040a7825 */ /* 0x001fc800078e000a */
[----:B------:R-:W-:Y:S02]  /*0220*/  IMAD.IADD R23, R11, 0x1, R23 ;  /* 0x000000010b177824 */ /* 0x000fe400078e0217 */
[----:B-1----:R-:W-:-:S04]  /*0230*/  IMAD.WIDE.U32 R12, R5, 0x3, R12 ;  /* 0x00000003050c7825 */ /* 0x002fc800078e000c */
[----:B------:R-:W-:-:S07]  /*0240*/  IMAD.IADD R21, R13, 0x1, R21 ;  /* 0x000000010d157824 */ /* 0x000fce00078e0215 */
.L_x_17:
[----:B------:R-:W-:-:S05]  /*0250*/  IADD3 R16, P0, PT, R19, R10, RZ ;  /* 0x0000000a13107210 */ /* 0x000fca0007f1e0ff */
[----:B0-----:R-:W-:-:S06]  /*0260*/  IMAD.X R17, R18, 0x1, R23, P0 ;  /* 0x0000000112117824 */ /* 0x001fcc00000e0617 */
[----:B------:R-:W2:Y:S01]  /*0270*/  LDG.E.U8 R17, desc[UR4][R16.64] ;  /* 0x0000000410117981 */ /* 0x000ea2000c1e1100 */
[----:B------:R-:W-:-:S05]  /*0280*/  IADD3 R14, P0, PT, R19, R12, RZ ;  /* 0x0000000c130e7210 */ /* 0x000fca0007f1e0ff */
[----:B------:R-:W-:Y:S01]  /*0290*/  IMAD.X R15, R18, 0x1, R21, P0 ;  /* 0x00000001120f7824 */ /* 0x000fe200000e0615 */
[----:B------:R-:W-:-:S05]  /*02a0*/  IADD3 R19, P0, PT, R19, 0x1, RZ ;  /* 0x0000000113137810 */ /* 0x000fca0007f1e0ff */
[----:B------:R-:W-:Y:S01]  /*02b0*/  IMAD.X R18, RZ, RZ, R18, P0 ;  /* 0x000000ffff127224 */ /* 0x000fe200000e0612 */
[----:B------:R-:W-:-:S04]  /*02c0*/  ISETP.GE.U32.AND P0, PT, R19, R8, PT ;  /* 0x000000081300720c */ /* 0x000fc80003f06070 */
[----:B------:R-:W-:Y:S01]  /*02d0*/  ISETP.GE.U32.AND.EX P0, PT, R18, R25, PT, P0 ;  /* 0x000000191200720c */ /* 0x000fe20003f06100 */
[----:B--2---:R0:W-:-:S12]  /*02e0*/  STG.E.U8 desc[UR4][R14.64], R17 ;  /* 0x000000110e007986 */ /* 0x0041d8000c101104 */
[----:B------:R-:W-:Y:S05]  /*02f0*/  @!P0 BRA `(.L_x_17) ;  /* 0xfffffffc00d48947 */ /* 0x000fea000383ffff */
[----:B------:R-:W-:Y:S05]  /*0300*/  BSYNC.RECONVERGENT B1 ;  /* 0x0000000000017941 */ /* 0x000fea0003800200 */
.L_x_16:
[----:B------:R1:W5:Y:S02]  /*0310*/  LDG.E R12, desc[UR4][R2.64] ;  /* 0x00000004020c7981 */ /* 0x000364000c1e1900 */
.L_x_15:
[----:B------:R-:W-:Y:S05]  /*0320*/  BSYNC.RECONVERGENT B0 ;  /* 0x0000000000007941 */ /* 0x000fea0003800200 */
.L_x_14:
[----:B-----5:R-:W-:Y:S01]  /*0330*/  LOP3.LUT R9, RZ, R12, RZ, 0x33, !PT ;  /* 0x0000000cff097212 */ /* 0x020fe200078e33ff */
[----:B------:R-:W-:Y:S04]  /*0340*/  BSSY.RECONVERGENT B0, `(.L_x_18) ;  /* 0x0000022000007945 */ /* 0x000fe80003800200 */
[----:B------:R-:W-:-:S05]  /*0350*/  IMAD.IADD R9, R9, 0x1, R0 ;  /* 0x0000000109097824 */ /* 0x000fca00078e0200 */
[----:B------:R-:W-:-:S13]  /*0360*/  ISETP.NE.AND P0, PT, R9, RZ, PT ;  /* 0x000000ff0900720c */ /* 0x000fda0003f05270 */
[----:B------:R-:W-:Y:S05]  /*0370*/  @!P0 BRA `(.L_x_19) ;  /* 0x0000000000788947 */ /* 0x000fea0003800000 */
[----:B------:R-:W2:Y:S01]  /*0380*/  LDCU.64 UR6, c[0x0][0x390] ;  /* 0x00007200ff0677ac */ /* 0x000ea20008000a00 */
[----:B------:R-:W-:Y:S01]  /*0390*/  IMAD.WIDE R12, R12, 0x3, RZ ;  /* 0x000000030c0c7825 */ /* 0x000fe200078e02ff */
[----:B------:R-:W-:Y:S01]  /*03a0*/  SHF.R.S32.HI R19, RZ, 0x1f, R9 ;  /* 0x0000001fff137819 */ /* 0x000fe20000011409 */
[----:B------:R-:W-:Y:S01]  /*03b0*/  BSSY.RECONVERGENT B1, `(.L_x_20) ;  /* 0x0000019000017945 */ /* 0x000fe20003800200 */
[----:B------:R-:W3:Y:S01]  /*03c0*/  LDCU.64 UR8, c[0x0][0x388] ;  /* 0x00007100ff0877ac */ /* 0x000ee20008000a00 */
[----:B------:R-:W-:Y:S01]  /*03d0*/  IMAD R21, R6, 0x3, RZ ;  /* 0x0000000306157824 */ /* 0x000fe200078e02ff */
[----:B0-----:R-:W-:Y:S01]  /*03e0*/  CS2R R16, SRZ ;  /* 0x0000000000107805 */ /* 0x001fe2000001ff00 */
[----:B------:R-:W-:-:S04]  /*03f0*/  IMAD.WIDE.U32 R10, R5, 0x3, R12 ;  /* 0x00000003050a7825 */ /* 0x000fc800078e000c */
[----:B------:R-:W-:-:S04]  /*0400*/  IMAD.WIDE.U32 R12, R4, 0x3, R12 ;  /* 0x00000003040c7825 */ /* 0x000fc800078e000c */
[----:B------:R-:W-:Y:S02]  /*0410*/  IMAD R23, R7, 0x3, RZ ;  /* 0x0000000307177824 */ /* 0x000fe400078e02ff */
[----:B------:R-:W-:Y:S01]  /*0420*/  IMAD.WIDE.U32 R8, R9, 0x3, RZ ;  /* 0x0000000309087825 */ /* 0x000fe200078e00ff */
[----:B--2---:R-:W-:-:S03]  /*0430*/  IADD3 R15, P0, PT, R10, UR6, RZ ;  /* 0x000000060a0f7c10 */ /* 0x004fc6000ff1e0ff */
[----:B------:R-:W-:Y:S01]  /*0440*/  IMAD R19, R19, 0x3, RZ ;  /* 0x0000000313137824 */ /* 0x000fe200078e02ff */
[----:B---3--:R-:W-:Y:S02]  /*0450*/  IADD3 R14, P1, PT, R12, UR8, RZ ;  /* 0x000000080c0e7c10 */ /* 0x008fe4000ff3e0ff */
[----:B------:R-:W-:Y:S01]  /*0460*/  IADD3.X R21, PT, PT, R21, UR7, R11, P0, !PT ;  /* 0x0000000715157c10 */ /* 0x000fe200087fe40b */
[----:B------:R-:W-:Y:S01]  /*0470*/  IMAD.IADD R19, R9, 0x1, R19 ;  /* 0x0000000109137824 */ /* 0x000fe200078e0213 */
[----:B------:R-:W-:-:S09]  /*0480*/  IADD3.X R23, PT, PT, R23, UR9, R13, P1, !PT ;  /* 0x0000000917177c10 */ /* 0x000fd20008ffe40d */
.L_x_21:
        /* <DEDUP_REMOVED lines=12> */
.L_x_20:
[----:B------:R2:W5:Y:S02]  /*0550*/  LDG.E R12, desc[UR4][R2.64] ;  /* 0x00000004020c7981 */ /* 0x000564000c1e1900 */
.L_x_19:
[----:B------:R-:W-:Y:S05]  /*0560*/  BSYNC.RECONVERGENT B0 ;  /* 0x0000000000007941 */ /* 0x000fea0003800200 */
.L_x_18:
[----:B-----5:R-:W-:Y:S01]  /*0570*/  ISETP.NE.AND P0, PT, R12, RZ, PT ;  /* 0x000000ff0c00720c */ /* 0x020fe20003f05270 */
[----:B------:R-:W-:Y:S01]  /*0580*/  BSSY.RECONVERGENT B0, `(.L_x_22) ;  /* 0x000001a000007945 */ /* 0x000fe20003800200 */
[----:B------:R-:W-:-:S11]  /*0590*/  IMAD.MOV.U32 R9, RZ, RZ, RZ ;  /* 0x000000ffff097224 */ /* 0x000fd600078e00ff */
[----:B------:R-:W-:Y:S05]  /*05a0*/  @!P0 BRA `(.L_x_23) ;  /* 0x00000000005c8947 */ /* 0x000fea0003800000 */
[----:B------:R-:W3:Y:S01]  /*05b0*/  LDCU.64 UR6, c[0x0][0x3a0] ;  /* 0x00007400ff0677ac */ /* 0x000ee20008000a00 */
[----:B------:R-:W-:Y:S01]  /*05c0*/  BSSY.RECONVERGENT B1, `(.L_x_24) ;  /* 0x0000014000017945 */ /* 0x000fe20003800200 */
[----:B------:R-:W-:Y:S01]  /*05d0*/  SHF.R.S32.HI R19, RZ, 0x1f, R12 ;  /* 0x0000001fff137819 */ /* 0x000fe2000001140c */
[----:B0-----:R-:W-:Y:S01]  /*05e0*/  IMAD.MOV.U32 R13, RZ, RZ, RZ ;  /* 0x000000ffff0d7224 */ /* 0x001fe200078e00ff */
[----:B------:R-:W0:Y:S01]  /*05f0*/  LDCU.64 UR8, c[0x0][0x398] ;  /* 0x00007300ff0877ac */ /* 0x000e220008000a00 */
[----:B------:R-:W-:Y:S01]  /*0600*/  IMAD.MOV.U32 R14, RZ, RZ, RZ ;  /* 0x000000ffff0e7224 */ /* 0x000fe200078e00ff */
[----:B---3--:R-:W-:Y:S02]  /*0610*/  IADD3 R18, P0, PT, R5, UR6, RZ ;  /* 0x0000000605127c10 */ /* 0x008fe4000ff1e0ff */
[----:B0-----:R-:W-:Y:S02]  /*0620*/  IADD3 R16, P1, PT, R4, UR8, RZ ;  /* 0x0000000804107c10 */ /* 0x001fe4000ff3e0ff */
[----:B------:R-:W-:-:S02]  /*0630*/  IADD3.X R17, PT, PT, R6, UR7, RZ, P0, !PT ;  /* 0x0000000706117c10 */ /* 0x000fc400087fe4ff */
[----:B------:R-:W-:-:S09]  /*0640*/  IADD3.X R15, PT, PT, R7, UR9, RZ, P1, !PT ;  /* 0x00000009070f7c10 */ /* 0x000fd20008ffe4ff */
.L_x_25:
[----:B------:R-:W-:-:S05]  /*0650*/  IADD3 R10, P0, PT, R13, R16, RZ ;  /* 0x000000100d0a7210 */ /* 0x000fca0007f1e0ff */
[----:B0-----:R-:W-:-:S06]  /*0660*/  IMAD.X R11, R14, 0x1, R15, P0 ;  /* 0x000000010e0b7824 */ /* 0x001fcc00000e060f */
[----:B------:R-:W3:Y:S01]  /*0670*/  LDG.E.U8 R11, desc[UR4][R10.64] ;  /* 0x000000040a0b7981 */ /* 0x000ee2000c1e1100 */
[----:B------:R-:W-:-:S05]  /*0680*/  IADD3 R8, P0, PT, R13, R18, RZ ;  /* 0x000000120d087210 */ /* 0x000fca0007f1e0ff */
[----:B------:R-:W-:Y:S01]  /*0690*/  IMAD.X R9, R14, 0x1, R17, P0 ;  /* 0x000000010e097824 */ /* 0x000fe200000e0611 */
[----:B------:R-:W-:-:S05]  /*06a0*/  IADD3 R13, P0, PT, R13, 0x1, RZ ;  /* 0x000000010d0d7810 */ /* 0x000fca0007f1e0ff */
[----:B------:R-:W-:Y:S01]  /*06b0*/  IMAD.X R14, RZ, RZ, R14, P0 ;  /* 0x000000ffff0e7224 */ /* 0x000fe200000e060e */
[----:B------:R-:W-:-:S04]  /*06c0*/  ISETP.GE.U32.AND P0, PT, R13, R12, PT ;  /* 0x0000000c0d00720c */ /* 0x000fc80003f06070 */
[----:B------:R-:W-:Y:S01]  /*06d0*/  ISETP.GE.U32.AND.EX P0, PT, R14, R19, PT, P0 ;  /* 0x000000130e00720c */ /* 0x000fe20003f06100 */
[----:B---3--:R0:W-:-:S12]  /*06e0*/  STG.E.U8 desc[UR4][R8.64], R11 ;  /* 0x0000000b08007986 */ /* 0x0081d8000c101104 */
[----:B------:R-:W-:Y:S05]  /*06f0*/  @!P0 BRA `(.L_x_25) ;  /* 0xfffffffc00d48947 */ /* 0x000fea000383ffff */
[----:B------:R-:W-:Y:S05]  /*0700*/  BSYNC.RECONVERGENT B1 ;  /* 0x0000000000017941 */ /* 0x000fea0003800200 */
.L_x_24:
[----:B0-----:R3:W5:Y:S02]  /*0710*/  LDG.E R9, desc[UR4][R2.64] ;  /* 0x0000000402097981 */ /* 0x001764000c1e1900 */
.L_x_23:
[----:B------:R-:W-:Y:S05]  /*0720*/  BSYNC.RECONVERGENT B0 ;  /* 0x0000000000007941 */ /* 0x000fea0003800200 */
.L_x_22:
[----:B0----5:R-:W-:Y:S01]  /*0730*/  LOP3.LUT R11, RZ, R9, RZ, 0x33, !PT ;  /* 0x00000009ff0b7212 */ /* 0x021fe200078e33ff */
[----:B------:R-:W-:Y:S04]  /*0740*/  BSSY.RECONVERGENT B0, `(.L_x_26) ;  /* 0x000001b000007945 */ /* 0x000fe80003800200 */
[----:B------:R-:W-:-:S05]  /*0750*/  IMAD.IADD R15, R11, 0x1, R0 ;  /* 0x000000010b0f7824 */ /* 0x000fca00078e0200 */
[----:B------:R-:W-:-:S13]  /*0760*/  ISETP.NE.AND P0, PT, R15, RZ, PT ;  /* 0x000000ff0f00720c */ /* 0x000fda0003f05270 */
[----:B------:R-:W-:Y:S05]  /*0770*/  @!P0 BRA `(.L_x_27) ;  /* 0x00000000005c8947 */ /* 0x000fea0003800000 */
[----:B------:R-:W0:Y:S01]  /*0780*/  LDCU.64 UR6, c[0x0][0x398] ;  /* 0x00007300ff0677ac */ /* 0x000e220008000a00 */
[----:B------:R-:W-:Y:S01]  /*0790*/  SHF.R.S32.HI R8, RZ, 0x1f, R9 ;  /* 0x0000001fff087819 */ /* 0x000fe20000011409 */
[----:B------:R-:W-:Y:S01]  /*07a0*/  BSSY.RECONVERGENT B1, `(.L_x_28) ;  /* 0x0000013000017945 */ /* 0x000fe20003800200 */
[----:B------:R-:W-:Y:S01]  /*07b0*/  SHF.R.S32.HI R18, RZ, 0x1f, R15 ;  /* 0x0000001fff127819 */ /* 0x000fe2000001140f */
[----:B------:R-:W4:Y:S01]  /*07c0*/  LDCU.64 UR8, c[0x0][0x3a0] ;  /* 0x00007400ff0877ac */ /* 0x000f220008000a00 */
[----:B------:R-:W-:Y:S02]  /*07d0*/  CS2R R12, SRZ ;  /* 0x00000000000c7805 */ /* 0x000fe4000001ff00 */
[C---:B0-----:R-:W-:Y:S02]  /*07e0*/  IADD3 R17, P0, P1, R9.reuse, UR6, R4 ;  /* 0x0000000609117c10 */ /* 0x041fe4000f91e004 */
[----:B----4-:R-:W-:Y:S02]  /*07f0*/  IADD3 R19, P2, P3, R9, UR8, R5 ;  /* 0x0000000809137c10 */ /* 0x010fe4000fb5e005 */
[----:B------:R-:W-:-:S02]  /*0800*/  IADD3.X R14, PT, PT, R8, UR7, R7, P0, P1 ;  /* 0x00000007080e7c10 */ /* 0x000fc400087e2407 */
[----:B------:R-:W-:-:S09]  /*0810*/  IADD3.X R16, PT, PT, R8, UR9, R6, P2, P3 ;  /* 0x0000000908107c10 */ /* 0x000fd200097e6406 */
.L_x_29:
[----:B------:R-:W-:-:S05]  /*0820*/  IADD3 R10, P0, PT, R12, R17, RZ ;  /* 0x000000110c0a7210 */ /* 0x000fca0007f1e0ff */
[----:B0-----:R-:W-:-:S06]  /*0830*/  IMAD.X R11, R13, 0x1, R14, P0 ;  /* 0x000000010d0b7824 */ /* 0x001fcc00000e060e */
[----:B------:R-:W4:Y:S01]  /*0840*/  LDG.E.U8 R11, desc[UR4][R10.64+0x1] ;  /* 0x000001040a0b7981 */ /* 0x000f22000c1e1100 */
[----:B------:R-:W-:-:S05]  /*0850*/  IADD3 R8, P0, PT, R12, R19, RZ ;  /* 0x000000130c087210 */ /* 0x000fca0007f1e0ff */
[----:B------:R-:W-:Y:S01]  /*0860*/  IMAD.X R9, R13, 0x1, R16, P0 ;  /* 0x000000010d097824 */ /* 0x000fe200000e0610 */
[----:B------:R-:W-:-:S05]  /*0870*/  IADD3 R12, P0, PT, R12, 0x1, RZ ;  /* 0x000000010c0c7810 */ /* 0x000fca0007f1e0ff */
[----:B------:R-:W-:Y:S01]  /*0880*/  IMAD.X R13, RZ, RZ, R13, P0 ;  /* 0x000000ffff0d7224 */ /* 0x000fe200000e060d */
[----:B------:R-:W-:-:S04]  /*0890*/  ISETP.GE.U32.AND P0, PT, R12, R15, PT ;  /* 0x0000000f0c00720c */ /* 0x000fc80003f06070 */
[----:B------:R-:W-:Y:S01]  /*08a0*/  ISETP.GE.U32.AND.EX P0, PT, R13, R18, PT, P0 ;  /* 0x000000120d00720c */ /* 0x000fe20003f06100 */
[----:B----4-:R0:W-:-:S12]  /*08b0*/  STG.E.U8 desc[UR4][R8.64], R11 ;  /* 0x0000000b08007986 */ /* 0x0101d8000c101104 */
[----:B------:R-:W-:Y:S05]  /*08c0*/  @!P0 BRA `(.L_x_29) ;  /* 0xfffffffc00d48947 */ /* 0x000fea000383ffff */
[----:B------:R-:W-:Y:S05]  /*08d0*/  BSYNC.RECONVERGENT B1 ;  /* 0x0000000000017941 */ /* 0x000fea0003800200 */
.L_x_28:
[----:B0-----:R0:W5:Y:S02]  /*08e0*/  LDG.E R9, desc[UR4][R2.64] ;  /* 0x0000000402097981 */ /* 0x001164000c1e1900 */
.L_x_27:
[----:B------:R-:W-:Y:S05]  /*08f0*/  BSYNC.RECONVERGENT B0 ;  /* 0x0000000000007941 */ /* 0x000fea0003800200 */
.L_x_26:
[----:B-----5:R-:W-:Y:S01]  /*0900*/  ISETP.GE.AND P0, PT, R9, 0x3, PT ;  /* 0x000000030900780c */ /* 0x020fe20003f06270 */
[----:B------:R-:W-:-:S12]  /*0910*/  BSSY.RECONVERGENT B0, `(.L_x_30) ;  /* 0x000001c000007945 */ /* 0x000fd80003800200 */
[----:B------:R-:W-:Y:S05]  /*0920*/  @!P0 BRA `(.L_x_31) ;  /* 0x0000000000688947 */ /* 0x000fea0003800000 */
[----:B------:R-:W-:-:S05]  /*0930*/  VIADD R8, R9, 0xfffffffe ;  /* 0xfffffffe09087836 */ /* 0x000fca0000000000 */
[----:B------:R-:W-:-:S13]  /*0940*/  ISETP.NE.AND P0, PT, R8, RZ, PT ;  /* 0x000000ff0800720c */ /* 0x000fda0003f05270 */
[----:B------:R-:W-:Y:S05]  /*0950*/  @!P0 BRA `(.L_x_31) ;  /* 0x00000000005c8947 */ /* 0x000fea0003800000 */
[----:B------:R-:W4:Y:S01]  /*0960*/  LDCU.64 UR6, c[0x0][0x3a8] ;  /* 0x00007500ff0677ac */ /* 0x000f220008000a00 */
[----:B------:R-:W-:Y:S01]  /*0970*/  BSSY.RECONVERGENT B1, `(.L_x_32) ;  /* 0x0000014000017945 */ /* 0x000fe20003800200 */
[----:B------:R-:W-:Y:S01]  /*0980*/  IMAD.SHL.U32 R19, R8, 0x4, RZ ;  /* 0x0000000408137824 */ /* 0x000fe200078e00ff */
[----:B------:R-:W-:Y:S01]  /*0990*/  SHF.R.U32.HI R18, RZ, 0x1e, R8 ;  /* 0x0000001eff127819 */ /* 0x000fe20000011608 */
[----:B------:R-:W5:Y:S01]  /*09a0*/  LDCU.64 UR8, c[0x0][0x3b0] ;  /* 0x00007600ff0877ac */ /* 0x000f620008000a00 */
[----:B------:R-:W-:Y:S02]  /*09b0*/  CS2R R12, SRZ ;  /* 0x00000000000c7805 */ /* 0x000fe4000001ff00 */
[C---:B----4-:R-:W-:Y:S02]  /*09c0*/  LEA R17, P0, R4.reuse, UR6, 0x2 ;  /* 0x0000000604117c11 */ /* 0x050fe4000f8010ff */
[----:B-----5:R-:W-:Y:S02]  /*09d0*/  LEA R15, P1, R5, UR8, 0x2 ;  /* 0x00000008050f7c11 */ /* 0x020fe4000f8210ff */
[----:B------:R-:W-:-:S02]  /*09e0*/  LEA.HI.X R16, R4, UR7, R7, 0x2, P0 ;  /* 0x0000000704107c11 */ /* 0x000fc400080f1407 */
[----:B------:R-:W-:-:S09]  /*09f0*/  LEA.HI.X R14, R5, UR9, R6, 0x2, P1 ;  /* 0x00000009050e7c11 */ /* 0x000fd200088f1406 */
.L_x_33:
[----:B------:R-:W-:-:S05]  /*0a00*/  IADD3 R10, P0, PT, R12, R17, RZ ;  /* 0x000000110c0a7210 */ /* 0x000fca0007f1e0ff */
[----:B----4-:R-:W-:-:S06]  /*0a10*/  IMAD.X R11, R13, 0x1, R16, P0 ;  /* 0x000000010d0b7824 */ /* 0x010fcc00000e0610 */
        /* <DEDUP_REMOVED lines=10> */
.L_x_32:
[----:B----4-:R4:W5:Y:S02]  /*0ac0*/  LDG.E R9, desc[UR4][R2.64] ;  /* 0x0000000402097981 */ /* 0x010964000c1e1900 */
.L_x_31:
[----:B------:R-:W-:Y:S05]  /*0ad0*/  BSYNC.RECONVERGENT B0 ;  /* 0x0000000000007941 */ /* 0x000fea0003800200 */
.L_x_30:
[----:B012345:R-:W-:-:S05]  /*0ae0*/  VIADD R3, R9, 0x3 ;  /* 0x0000000309037836 */ /* 0x03ffca0000000000 */
[----:B------:R-:W-:-:S13]  /*0af0*/  ISETP.GE.AND P0, PT, R3, R0, PT ;  /* 0x000000000300720c */ /* 0x000fda0003f06270 */
[----:B------:R-:W-:Y:S05]  /*0b00*/  @P0 EXIT ;  /* 0x000000000000094d */ /* 0x000fea0003800000 */
[----:B------:R-:W-:-:S04]  /*0b10*/  IADD3 R2, PT, PT, -R9, -0x3, R0 ;  /* 0xfffffffd09027810 */ /* 0x000fc80007ffe100 */
[----:B------:R-:W-:-:S13]  /*0b20*/  ISETP.NE.AND P0, PT, R2, RZ, PT ;  /* 0x000000ff0200720c */ /* 0x000fda0003f05270 */
[----:B------:R-:W-:Y:S05]  /*0b30*/  @!P0 EXIT ;  /* 0x000000000000894d */ /* 0x000fea0003800000 */
[----:B------:R-:W0:Y:S01]  /*0b40*/  LDCU.64 UR6, c[0x0][0x3b0] ;  /* 0x00007600ff0677ac */ /* 0x000e220008000a00 */
[-C--:B------:R-:W-:Y:S01]  /*0b50*/  IADD3 R5, P0, PT, R5, R9.reuse, RZ ;  /* 0x0000000905057210 */ /* 0x080fe20007f1e0ff */
[----:B------:R-:W-:Y:S01]  /*0b60*/  IMAD.SHL.U32 R17, R2, 0x4, RZ ;  /* 0x0000000402117824 */ /* 0x000fe200078e00ff */
[----:B------:R-:W-:Y:S01]  /*0b70*/  SHF.R.S32.HI R0, RZ, 0x1f, R9 ;  /* 0x0000001fff007819 */ /* 0x000fe20000011409 */
[----:B------:R-:W1:Y:S01]  /*0b80*/  LDCU.64 UR8, c[0x0][0x3a8] ;  /* 0x00007500ff0877ac */ /* 0x000e620008000a00 */
[----:B------:R-:W-:Y:S02]  /*0b90*/  IADD3 R4, P1, PT, R4, R9, RZ ;  /* 0x0000000904047210 */ /* 0x000fe40007f3e0ff */
[----:B------:R-:W-:Y:S01]  /*0ba0*/  SHF.R.S32.HI R3, RZ, 0x1f, R2 ;  /* 0x0000001fff037819 */ /* 0x000fe20000011402 */
[--C-:B------:R-:W-:Y:S02]  /*0bb0*/  IMAD.X R6, R6, 0x1, R0.reuse, P0 ;  /* 0x0000000106067824 */ /* 0x100fe400000e0600 */
[----:B------:R-:W-:Y:S01]  /*0bc0*/  IMAD.X R7, R7, 0x1, R0, P1 ;  /* 0x0000000107077824 */ /* 0x000fe200008e0600 */
[----:B------:R-:W-:Y:S01]  /*0bd0*/  SHF.L.U64.HI R15, R2, 0x2, R3 ;  /* 0x00000002020f7819 */ /* 0x000fe20000010203 */
[----:B------:R-:W-:Y:S01]  /*0be0*/  IMAD.MOV.U32 R0, RZ, RZ, RZ ;  /* 0x000000ffff007224 */ /* 0x000fe200078e00ff */
[----:B0-----:R-:W-:-:S02]  /*0bf0*/  LEA R9, P0, R5, UR6, 0x2 ;  /* 0x0000000605097c11 */ /* 0x001fc4000f8010ff */
[C---:B-1----:R-:W-:Y:S02]  /*0c00*/  LEA R13, P1, R4.reuse, UR8, 0x2 ;  /* 0x00000008040d7c11 */ /* 0x042fe4000f8210ff */
[----:B------:R-:W-:Y:S01]  /*0c10*/  LEA.HI.X R11, R5, UR7, R6, 0x2, P0 ;  /* 0x00000007050b7c11 */ /* 0x000fe200080f1406 */
[----:B------:R-:W-:Y:S01]  /*0c20*/  IMAD.MOV.U32 R6, RZ, RZ, RZ ;  /* 0x000000ffff067224 */ /* 0x000fe200078e00ff */
[----:B------:R-:W-:-:S09]  /*0c30*/  LEA.HI.X R7, R4, UR9, R7, 0x2, P1 ;  /* 0x0000000904077c11 */ /* 0x000fd200088f1407 */
.L_x_34:
        /* <DEDUP_REMOVED lines=11> */
[----:B------:R-:W-:Y:S05]  /*0cf0*/  EXIT ;  /* 0x000000000000794d */ /* 0x000fea0003800000 */
.L_x_35:
        /* <DEDUP_REMOVED lines=16> */
.L_x_59:


//--------------------- .text._Z27computeSeamScoreTableKernelPiS_S_ii --------------------------
	.section	.text._Z27computeSeamScoreTableKernelPiS_S_ii,"ax",@progbits
	.align	128
        .global         _Z27computeSeamScoreTableKernelPiS_S_ii
        .type           _Z27computeSeamScoreTableKernelPiS_S_ii,@function
        .size           _Z27computeSeamScoreTableKernelPiS_S_ii,(.L_x_60 - _Z27computeSeamScoreTableKernelPiS_S_ii)
        .other          _Z27computeSeamScoreTableKernelPiS_S_ii,@"STO_CUDA_ENTRY STV_DEFAULT"
_Z27computeSeamScoreTableKernelPiS_S_ii:
.text._Z27computeSeamScoreTableKernelPiS_S_ii:
[----:B------:R-:W-:Y:S01]  /*0000*/  LDC R1, c[0x0][0x37c] ;  /* 0x0000df00ff017b82 */ /* 0x000fe20000000800 */
[----:B------:R-:W0:Y:S07]  /*0010*/  S2R R3, SR_TID.X ;  /* 0x0000000000037919 */ /* 0x000e2e0000002100 */
[----:B------:R-:W0:Y:S08]  /*0020*/  S2UR UR4, SR_CTAID.X ;  /* 0x00000000000479c3 */ /* 0x000e300000002500 */
[----:B------:R-:W0:Y:S08]  /*0030*/  LDC R0, c[0x0][0x360] ;  /* 0x0000d800ff007b82 */ /* 0x000e300000000800 */
[----:B------:R-:W1:Y:S01]  /*0040*/  LDC R15, c[0x0][0x398] ;  /* 0x0000e600ff0f7b82 */ /* 0x000e620000000800 */
[----:B0-----:R-:W-:-:S05]  /*0050*/  IMAD R0, R0, UR4, R3 ;  /* 0x0000000400007c24 */ /* 0x001fca000f8e0203 */
[----:B-1----:R-:W-:-:S13]  /*0060*/  ISETP.GE.AND P0, PT, R0, R15, PT ;  /* 0x0000000f0000720c */ /* 0x002fda0003f06270 */
[----:B------:R-:W-:Y:S05]  /*0070*/  @P0 EXIT ;  /* 0x000000000000094d */ /* 0x000fea0003800000 */
[----:B------:R-:W0:Y:S01]  /*0080*/  LDC R8, c[0x0][0x39c] ;  /* 0x0000e700ff087b82 */ /* 0x000e220000000800 */
[----:B------:R-:W1:Y:S01]  /*0090*/  LDCU.64 UR4, c[0x0][0x358] ;  /* 0x00006b00ff0477ac */ /* 0x000e620008000a00 */
[C---:B------:R-:W-:Y:S02]  /*00a0*/  IADD3 R13, PT, PT, R15.reuse, -0x1, RZ ;  /* 0xffffffff0f0d7810 */ /* 0x040fe40007ffe0ff */
[C---:B------:R-:W-:Y:S02]  /*00b0*/  ISETP.GE.AND P1, PT, R0.reuse, 0x1, PT ;  /* 0x000000010000780c */ /* 0x040fe40003f26270 */
[----:B------:R-:W-:Y:S02]  /*00c0*/  ISETP.GE.AND P0, PT, R0, R13, PT ;  /* 0x0000000d0000720c */ /* 0x000fe40003f06270 */
[----:B------:R-:W2:Y:S08]  /*00d0*/  LDC.64 R2, c[0x0][0x388] ;  /* 0x0000e200ff027b82 */ /* 0x000eb00000000a00 */
[----:B------:R-:W3:Y:S01]  /*00e0*/  LDC.64 R4, c[0x0][0x390] ;  /* 0x0000e400ff047b82 */ /* 0x000ee20000000a00 */
[----:B0-----:R-:W-:-:S07]  /*00f0*/  IMAD R9, R15, R8, -R15 ;  /* 0x000000080f097224 */ /* 0x001fce00078e0a0f */
[----:B------:R-:W0:Y:S01]  /*0100*/  LDC.64 R6, c[0x0][0x380] ;  /* 0x0000e000ff067b82 */ /* 0x000e220000000a00 */
[----:B------:R-:W-:Y:S01]  /*0110*/  IADD3 R11, PT, PT, R0, R9, RZ ;  /* 0x00000009000b7210 */ /* 0x000fe20007ffe0ff */
[----:B------:R-:W-:-:S04]  /*0120*/  IMAD R9, R15, R8, R0 ;  /* 0x000000080f097224 */ /* 0x000fc800078e0200 */
[----:B--2---:R-:W-:-:S05]  /*0130*/  IMAD.WIDE R2, R11, 0x4, R2 ;  /* 0x000000040b027825 */ /* 0x004fca00078e0202 */
[----:B-1----:R1:W5:Y:S01]  /*0140*/  LDG.E R0, desc[UR4][R2.64] ;  /* 0x0000000402007981 */ /* 0x002362000c1e1900 */
[----:B------:R-:W-:Y:S01]  /*0150*/  BSSY.RECONVERGENT B0, `(.L_x_36) ;  /* 0x0000009000007945 */ /* 0x000fe20003800200 */
[----:B---3--:R-:W-:-:S04]  /*0160*/  IMAD.WIDE R4, R9, 0x4, R4 ;  /* 0x0000000409047825 */ /* 0x008fc800078e0204 */
[----:B0-----:R-:W-:Y:S01]  /*0170*/  IMAD.WIDE R6, R9, 0x4, R6 ;  /* 0x0000000409067825 */ /* 0x001fe200078e0206 */
[----:B-1----:R-:W-:Y:S06]  /*0180*/  @!P1 BRA `(.L_x_37) ;  /* 0x0000000000149947 */ /* 0x002fec0003800000 */
[----:B------:R-:W2:Y:S02]  /*0190*/  LDG.E R9, desc[UR4][R2.64+-0x4] ;  /* 0xfffffc0402097981 */ /* 0x000ea4000c1e1900 */
[----:B--2--5:R-:W-:-:S13]  /*01a0*/  ISETP.GE.AND P1, PT, R9, R0, PT ;  /* 0x000000000900720c */ /* 0x024fda0003f26270 */
[----:B------:R-:W-:Y:S01]  /*01b0*/  @!P1 IMAD.MOV.U32 R11, RZ, RZ, -0x1 ;  /* 0xffffffffff0b9424 */ /* 0x000fe200078e00ff */
[----:B------:R-:W-:-:S04]  /*01c0*/  @!P1 MOV R0, R9 ;  /* 0x0000000900009202 */ /* 0x000fc80000000f00 */
[----:B------:R0:W-:Y:S03]  /*01d0*/  @!P1 STG.E desc[UR4][R4.64], R11 ;  /* 0x0000000b04009986 */ /* 0x0001e6000c101904 */
.L_x_37:
[----:B------:R-:W-:Y:S05]  /*01e0*/  BSYNC.RECONVERGENT B0 ;  /* 0x0000000000007941 */ /* 0x000fea0003800200 */
.L_x_36:
[----:B------:R-:W-:Y:S04]  /*01f0*/  BSSY.RECONVERGENT B0, `(.L_x_38) ;  /* 0x0000007000007945 */ /* 0x000fe80003800200 */
[----:B------:R-:W-:Y:S05]  /*0200*/  @P0 BRA `(.L_x_39) ;  /* 0x0000000000140947 */ /* 0x000fea0003800000 */
[----:B------:R-:W2:Y:S02]  /*0210*/  LDG.E R9, desc[UR4][R2.64+0x4] ;  /* 0x0000040402097981 */ /* 0x000ea4000c1e1900 */
[----:B--2--5:R-:W-:-:S13]  /*0220*/  ISETP.GE.AND P0, PT, R9, R0, PT ;  /* 0x000000000900720c */ /* 0x024fda0003f06270 */
[----:B0-----:R-:W-:Y:S01]  /*0230*/  @!P0 IMAD.MOV.U32 R11, RZ, RZ, 0x1 ;  /* 0x00000001ff0b8424 */ /* 0x001fe200078e00ff */
[----:B------:R-:W-:-:S04]  /*0240*/  @!P0 MOV R0, R9 ;  /* 0x0000000900008202 */ /* 0x000fc80000000f00 */
[----:B------:R1:W-:Y:S03]  /*0250*/  @!P0 STG.E desc[UR4][R4.64], R11 ;  /* 0x0000000b04008986 */ /* 0x0003e6000c101904 */
.L_x_39:
[----:B------:R-:W-:Y:S05]  /*0260*/  BSYNC.RECONVERGENT B0 ;  /* 0x0000000000007941 */ /* 0x000fea0003800200 */
.L_x_38:
[----:B------:R-:W0:Y:S01]  /*0270*/  LDG.E R7, desc[UR4][R6.64] ;  /* 0x0000000406077981 */ /* 0x000e22000c1e1900 */
[----:B------:R-:W-:Y:S01]  /*0280*/  IMAD.WIDE R2, R15, 0x4, R2 ;  /* 0x000000040f027825 */ /* 0x000fe200078e0202 */
[----:B01---5:R-:W-:-:S05]  /*0290*/  IADD3 R5, PT, PT, R7, R0, RZ ;  /* 0x0000000007057210 */ /* 0x023fca0007ffe0ff */
[----:B------:R-:W-:Y:S01]  /*02a0*/  STG.E desc[UR4][R2.64], R5 ;  /* 0x0000000502007986 */ /* 0x000fe2000c101904 */
[----:B------:R-:W-:Y:S05]  /*02b0*/  EXIT ;  /* 0x000000000000794d */ /* 0x000fea0003800000 */
.L_x_40:
        /* <DEDUP_REMOVED lines=12> */
.L_x_60:


//--------------------- .text._Z21computePriorityKernelPhiiPi --------------------------
	.section	.text._Z21computePriorityKernelPhiiPi,"ax",@progbits
	.align	128
        .global         _Z21computePriorityKernelPhiiPi
        .type           _Z21computePriorityKernelPhiiPi,@function
        .size           _Z21computePriorityKernelPhiiPi,(.L_x_57 - _Z21computePriorityKernelPhiiPi)
        .other          _Z21computePriorityKernelPhiiPi,@"STO_CUDA_ENTRY STV_DEFAULT"
_Z21computePriorityKernelPhiiPi:
.text._Z21computePriorityKernelPhiiPi:
[----:B------:R-:W-:Y:S01]  /*0000*/  LDC R1, c[0x0][0x37c] ;  /* 0x0000df00ff017b82 */ /* 0x000fe20000000800 */
[----:B------:R-:W0:Y:S01]  /*0010*/  LDCU UR4, c[0x0][0x364] ;  /* 0x00006c80ff0477ac */ /* 0x000e220008000800 */
[----:B------:R-:W1:Y:S06]  /*0020*/  S2R R6, SR_TID.Y ;  /* 0x0000000000067919 */ /* 0x000e6c0000002200 */
[----:B------:R-:W2:Y:S01]  /*0030*/  S2UR UR5, SR_CTAID.Y ;  /* 0x00000000000579c3 */ /* 0x000ea20000002600 */
[----:B------:R-:W3:Y:S01]  /*0040*/  LDCU UR10, c[0x0][0x360] ;  /* 0x00006c00ff0a77ac */ /* 0x000ee20008000800 */
[----:B------:R-:W4:Y:S06]  /*0050*/  S2R R7, SR_TID.X ;  /* 0x0000000000077919 */ /* 0x000f2c0000002100 */
[----:B------:R-:W5:Y:S01]  /*0060*/  LDC R10, c[0x0][0x360] ;  /* 0x0000d800ff0a7b82 */ /* 0x000f620000000800 */
[----:B0-----:R-:W-:-:S07]  /*0070*/  UIADD3 UR9, UPT, UPT, UR4, 0x2, URZ ;  /* 0x0000000204097890 */ /* 0x001fce000fffe0ff */
[----:B------:R-:W0:Y:S01]  /*0080*/  S2UR UR6, SR_CTAID.X ;  /* 0x00000000000679c3 */ /* 0x000e220000002500 */
[----:B--2---:R-:W-:Y:S02]  /*0090*/  UIMAD UR5, UR5, UR4, URZ ;  /* 0x00000004050572a4 */ /* 0x004fe4000f8e02ff */
[C---:B-----5:R-:W-:Y:S02]  /*00a0*/  IMAD R4, R10.reuse, UR4, RZ ;  /* 0x000000040a047c24 */ /* 0x060fe4000f8e02ff */
[----:B------:R-:W-:-:S03]  /*00b0*/  VIADD R8, R10, 0x2 ;  /* 0x000000020a087836 */ /* 0x000fc60000000000 */
[----:B------:R-:W-:Y:S01]  /*00c0*/  I2FP.F32.U32 R13, R4 ;  /* 0x00000004000d7245 */ /* 0x000fe20000201000 */
[----:B------:R-:W-:-:S03]  /*00d0*/  IMAD R0, R8, UR9, RZ ;  /* 0x0000000908007c24 */ /* 0x000fc6000f8e02ff */
[----:B------:R-:W2:Y:S01]  /*00e0*/  MUFU.RCP R2, R13 ;  /* 0x0000000d00027308 */ /* 0x000ea20000001000 */
[----:B0-----:R-:W-:Y:S01]  /*00f0*/  IMAD R10, R10, UR6, RZ ;  /* 0x000000060a0a7c24 */ /* 0x001fe2000f8e02ff */
[----:B------:R-:W-:-:S06]  /*0100*/  I2FP.F32.U32 R0, R0 ;  /* 0x0000000000007245 */ /* 0x000fcc0000201000 */
[----:B------:R-:W0:Y:S01]  /*0110*/  FCHK P0, R0, R13 ;  /* 0x0000000d00007302 */ /* 0x000e220000000000 */
[----:B--2---:R-:W-:-:S04]  /*0120*/  FFMA R3, -R13, R2, 1 ;  /* 0x3f8000000d037423 */ /* 0x004fc80000000102 */
[----:B------:R-:W-:-:S04]  /*0130*/  FFMA R3, R2, R3, R2 ;  /* 0x0000000302037223 */ /* 0x000fc80000000002 */
[----:B------:R-:W-:-:S04]  /*0140*/  FFMA R2, R0, R3, RZ ;  /* 0x0000000300027223 */ /* 0x000fc800000000ff */
[----:B------:R-:W-:-:S04]  /*0150*/  FFMA R5, -R13, R2, R0 ;  /* 0x000000020d057223 */ /* 0x000fc80000000100 */
[----:B------:R-:W-:Y:S01]  /*0160*/  FFMA R3, R3, R5, R2 ;  /* 0x0000000503037223 */ /* 0x000fe20000000002 */
[----:B-1----:R-:W-:Y:S02]  /*0170*/  VIADD R2, R6, UR5 ;  /* 0x0000000506027c36 */ /* 0x002fe40008000000 */
[----:B----4-:R-:W-:Y:S01]  /*0180*/  IMAD.IADD R5, R10, 0x1, R7 ;  /* 0x000000010a057824 */ /* 0x010fe200078e0207 */
[----:B0--3--:R-:W-:Y:S06]  /*0190*/  @!P0 BRA `(.L_x_41) ;  /* 0x00000000000c8947 */ /* 0x009fec0003800000 */
[----:B------:R-:W-:-:S07]  /*01a0*/  MOV R12, 0x1c0 ;  /* 0x000001c0000c7802 */ /* 0x000fce0000000f00 */
[----:B------:R-:W-:Y:S05]  /*01b0*/  CALL.REL.NOINC `($__internal_1_$__cuda_sm3x_div_rn_noftz_f32_slowpath) ;  /* 0x00000008000c7944 */ /* 0x000fea0003c00000 */
[----:B------:R-:W-:-:S07]  /*01c0*/  IMAD.MOV.U32 R3, RZ, RZ, R0 ;  /* 0x000000ffff037224 */ /* 0x000fce00078e0000 */
.L_x_41:
[----:B------:R-:W-:Y:S01]  /*01d0*/  FSETP.GT.AND P0, PT, R3, RZ, PT ;  /* 0x000000ff0300720b */ /* 0x000fe20003f04000 */
[----:B------:R-:W0:-:S12]  /*01e0*/  LDCU.64 UR12, c[0x0][0x358] ;  /* 0x00006b00ff0c77ac */ /* 0x000e180008000a00 */
[----:B------:R-:W-:Y:S05]  /*01f0*/  @!P0 BRA `(.L_x_42) ;  /* 0x00000004002c8947 */ /* 0x000fea0003800000 */
[----:B------:R-:W-:Y:S01]  /*0200*/  IABS R0, R8 ;  /* 0x0000000800007213 */ /* 0x000fe20000000000 */
[----:B------:R-:W1:Y:S01]  /*0210*/  LDCU UR6, c[0x0][0x388] ;  /* 0x00007100ff0677ac */ /* 0x000e620008000800 */
[----:B------:R-:W-:Y:S02]  /*0220*/  VIADD R10, R10, 0xffffffff ;  /* 0xffffffff0a0a7836 */ /* 0x000fe40000000000 */
[----:B------:R-:W2:Y:S01]  /*0230*/  I2F.RP R9, R0 ;  /* 0x0000000000097306 */ /* 0x000ea20000209400 */
[----:B------:R-:W3:Y:S01]  /*0240*/  LDCU.128 UR16, c[0x0][0x380] ;  /* 0x00007000ff1077ac */ /* 0x000ee20008000c00 */
[----:B------:R-:W-:-:S06]  /*0250*/  UMOV UR4, URZ ;  /* 0x000000ff00047c82 */ /* 0x000fcc0008000000 */
[----:B--2---:R-:W2:Y:S01]  /*0260*/  MUFU.RCP R9, R9 ;  /* 0x0000000900097308 */ /* 0x004ea20000001000 */
[----:B-1----:R-:W-:Y:S01]  /*0270*/  UIADD3 UR6, UPT, UPT, UR6, -0x1, URZ ;  /* 0xffffffff06067890 */ /* 0x002fe2000fffe0ff */
[----:B--2---:R-:W-:Y:S01]  /*0280*/  IADD3 R12, PT, PT, R9, 0xffffffe, RZ ;  /* 0x0ffffffe090c7810 */ /* 0x004fe20007ffe0ff */
[----:B------:R-:W-:-:S05]  /*0290*/  IMAD R9, R6, UR10, R7 ;  /* 0x0000000a06097c24 */ /* 0x000fca000f8e0207 */
[----:B------:R1:W2:Y:S02]  /*02a0*/  F2I.FTZ.U32.TRUNC.NTZ R13, R12 ;  /* 0x0000000c000d7305 */ /* 0x0002a4000021f000 */
[----:B-1----:R-:W-:Y:S02]  /*02b0*/  IMAD.MOV.U32 R12, RZ, RZ, RZ ;  /* 0x000000ffff0c7224 */ /* 0x002fe400078e00ff */
[----:B--2---:R-:W-:-:S04]  /*02c0*/  IMAD.MOV R11, RZ, RZ, -R13 ;  /* 0x000000ffff0b7224 */ /* 0x004fc800078e0a0d */
[----:B------:R-:W-:-:S04]  /*02d0*/  IMAD R11, R11, R0, RZ ;  /* 0x000000000b0b7224 */ /* 0x000fc800078e02ff */
[----:B---3--:R-:W-:-:S07]  /*02e0*/  IMAD.HI.U32 R13, R13, R11, R12 ;  /* 0x0000000b0d0d7227 */ /* 0x008fce00078e000c */
.L_x_45:
[----:B------:R-:W-:Y:S01]  /*02f0*/  IMAD R21, R4, UR4, R9 ;  /* 0x0000000404157c24 */ /* 0x000fe2000f8e0209 */
[-C--:B------:R-:W-:Y:S01]  /*0300*/  IABS R11, R8.reuse ;  /* 0x00000008000b7213 */ /* 0x080fe20000000000 */
[----:B------:R-:W-:Y:S01]  /*0310*/  UIADD3 UR4, UPT, UPT, UR4, 0x1, URZ ;  /* 0x0000000104047890 */ /* 0x000fe2000fffe0ff */
[-C--:B------:R-:W-:Y:S01]  /*0320*/  LOP3.LUT R19, RZ, R8.reuse, RZ, 0x33, !PT ;  /* 0x00000008ff137212 */ /* 0x080fe200078e33ff */
[----:B------:R-:W-:Y:S01]  /*0330*/  BSSY.RECONVERGENT B0, `(.L_x_43) ;  /* 0x0000036000007945 */ /* 0x000fe20003800200 */
[----:B------:R-:W-:Y:S01]  /*0340*/  IABS R17, R21 ;  /* 0x0000001500117213 */ /* 0x000fe20000000000 */
[----:B------:R-:W-:Y:S01]  /*0350*/  IMAD.MOV R11, RZ, RZ, -R11 ;  /* 0x000000ffff0b7224 */ /* 0x000fe200078e0a0b */
[----:B------:R-:W-:-:S03]  /*0360*/  LOP3.LUT R14, R21, R8, RZ, 0x3c, !PT ;  /* 0x00000008150e7212 */ /* 0x000fc600078e3cff */
[----:B-1----:R-:W-:Y:S01]  /*0370*/  IMAD.HI.U32 R12, R13, R17, RZ ;  /* 0x000000110d0c7227 */ /* 0x002fe200078e00ff */
[----:B------:R-:W-:-:S03]  /*0380*/  ISETP.GE.AND P2, PT, R14, RZ, PT ;  /* 0x000000ff0e00720c */ /* 0x000fc60003f46270 */
[----:B------:R-:W-:Y:S01]  /*0390*/  IMAD R17, R12, R11, R17 ;  /* 0x0000000b0c117224 */ /* 0x000fe200078e0211 */
[----:B------:R-:W-:-:S04]  /*03a0*/  IABS R11, R8 ;  /* 0x00000008000b7213 */ /* 0x000fc80000000000 */
[----:B------:R-:W-:-:S13]  /*03b0*/  ISETP.GT.U32.AND P1, PT, R0, R17, PT ;  /* 0x000000110000720c */ /* 0x000fda0003f24070 */
[----:B------:R-:W-:Y:S01]  /*03c0*/  @!P1 IADD3 R17, PT, PT, R17, -R11, RZ ;  /* 0x8000000b11119210 */ /* 0x000fe20007ffe0ff */
[----:B------:R-:W-:Y:S01]  /*03d0*/  @!P1 VIADD R12, R12, 0x1 ;  /* 0x000000010c0c9836 */ /* 0x000fe20000000000 */
[----:B------:R-:W-:Y:S02]  /*03e0*/  ISETP.NE.AND P1, PT, R8, RZ, PT ;  /* 0x000000ff0800720c */ /* 0x000fe40003f25270 */
[----:B------:R-:W-:-:S13]  /*03f0*/  ISETP.GE.U32.AND P0, PT, R17, R0, PT ;  /* 0x000000001100720c */ /* 0x000fda0003f06070 */
[----:B------:R-:W-:-:S04]  /*0400*/  @P0 VIADD R12, R12, 0x1 ;  /* 0x000000010c0c0836 */ /* 0x000fc80000000000 */
[----:B------:R-:W-:-:S05]  /*0410*/  @!P2 IMAD.MOV R12, RZ, RZ, -R12 ;  /* 0x000000ffff0ca224 */ /* 0x000fca00078e0a0c */
[----:B------:R-:W-:Y:S02]  /*0420*/  SEL R15, R19, R12, !P1 ;  /* 0x0000000c130f7207 */ /* 0x000fe40004800000 */
[----:B------:R-:W-:Y:S02]  /*0430*/  I2FP.F32.U32 R12, UR4 ;  /* 0x00000004000c7c45 */ /* 0x000fe40008201000 */
[----:B------:R-:W-:Y:S02]  /*0440*/  ISETP.GE.AND P2, PT, R15, UR9, PT ;  /* 0x000000090f007c0c */ /* 0x000fe4000bf46270 */
[----:B------:R-:W-:-:S11]  /*0450*/  FSETP.GT.AND P0, PT, R3, R12, PT ;  /* 0x0000000c0300720b */ /* 0x000fd60003f04000 */
[----:B------:R-:W-:Y:S05]  /*0460*/  @P2 BRA `(.L_x_44) ;  /* 0x0000000000882947 */ /* 0x000fea0003800000 */
[----:B------:R-:W-:Y:S01]  /*0470*/  IMAD.MOV.U32 R0, RZ, RZ, R11 ;  /* 0x000000ffff007224 */ /* 0x000fe200078e000b */
[----:B------:R-:W-:Y:S01]  /*0480*/  ISETP.GE.AND P3, PT, R21, RZ, PT ;  /* 0x000000ff1500720c */ /* 0x000fe20003f66270 */
[----:B------:R-:W-:Y:S01]  /*0490*/  VIADD R14, R15, UR5 ;  /* 0x000000050f0e7c36 */ /* 0x000fe20008000000 */
[----:B------:R-:W-:Y:S02]  /*04a0*/  IADD3 R12, PT, PT, R17, -R11, RZ ;  /* 0x8000000b110c7210 */ /* 0x000fe40007ffe0ff */
[-C--:B------:R-:W-:Y:S02]  /*04b0*/  ISETP.GT.U32.AND P2, PT, R0, R17.reuse, PT ;  /* 0x000000110000720c */ /* 0x080fe40003f44070 */
[----:B------:R-:W-:Y:S02]  /*04c0*/  VIMNMX R13, PT, PT, R14, UR19, PT ;  /* 0x000000130e0d7c48 */ /* 0x000fe4000bfe0100 */
[----:B------:R-:W-:-:S03]  /*04d0*/  SEL R12, R12, R17, !P2 ;  /* 0x000000110c0c7207 */ /* 0x000fc60005000000 */
[----:B------:R-:W-:Y:S02]  /*04e0*/  VIADD R13, R13, 0xffffffff ;  /* 0xffffffff0d0d7836 */ /* 0x000fe40000000000 */
[----:B------:R-:W-:-:S05]  /*04f0*/  @!P3 IMAD.MOV R12, RZ, RZ, -R12 ;  /* 0x000000ffff0cb224 */ /* 0x000fca00078e0a0c */
[----:B------:R-:W-:Y:S02]  /*0500*/  SEL R19, R19, R12, !P1 ;  /* 0x0000000c13137207 */ /* 0x000fe40004800000 */
[----:B------:R-:W-:-:S03]  /*0510*/  ISETP.GT.AND P1, PT, R14, RZ, PT ;  /* 0x000000ff0e00720c */ /* 0x000fc60003f24270 */
[----:B------:R-:W-:Y:S01]  /*0520*/  IMAD.IADD R12, R10, 0x1, R19 ;  /* 0x000000010a0c7824 */ /* 0x000fe200078e0213 */
[----:B------:R-:W-:-:S04]  /*0530*/  SEL R13, R13, RZ, P1 ;  /* 0x000000ff0d0d7207 */ /* 0x000fc80000800000 */
[C---:B------:R-:W-:Y:S02]  /*0540*/  ISETP.GE.AND P2, PT, R12.reuse, UR18, PT ;  /* 0x000000120c007c0c */ /* 0x040fe4000bf46270 */
[C---:B------:R-:W-:Y:S02]  /*0550*/  ISETP.GE.AND P3, PT, R12.reuse, RZ, PT ;  /* 0x000000ff0c00720c */ /* 0x040fe40003f66270 */
[----:B------:R-:W-:-:S04]  /*0560*/  SEL R12, R12, UR6, !P2 ;  /* 0x000000060c0c7c07 */ /* 0x000fc8000d000000 */
[----:B------:R-:W-:-:S05]  /*0570*/  SEL R12, R12, RZ, P3 ;  /* 0x000000ff0c0c7207 */ /* 0x000fca0001800000 */
[----:B------:R-:W-:-:S05]  /*0580*/  IMAD R13, R13, UR18, R12 ;  /* 0x000000120d0d7c24 */ /* 0x000fca000f8e020c */
[----:B------:R-:W-:-:S04]  /*0590*/  IADD3 R12, P1, PT, R13, UR16, RZ ;  /* 0x000000100d0c7c10 */ /* 0x000fc8000ff3e0ff */
[----:B------:R-:W-:-:S05]  /*05a0*/  LEA.HI.X.SX32 R13, R13, UR17, 0x1, P1 ;  /* 0x000000110d0d7c11 */ /* 0x000fca00088f0eff */
[----:B0-----:R0:W2:Y:S01]  /*05b0*/  LDG.E.U8 R12, desc[UR12][R12.64] ;  /* 0x0000000c0c0c7981 */ /* 0x0010a2000c1e1100 */
[----:B------:R-:W1:Y:S01]  /*05c0*/  I2F.RP R14, R11 ;  /* 0x0000000b000e7306 */ /* 0x000e620000209400 */
[----:B------:R-:W3:Y:S01]  /*05d0*/  S2UR UR8, SR_CgaCtaId ;  /* 0x00000000000879c3 */ /* 0x000ee20000008800 */
[----:B------:R-:W-:Y:S01]  /*05e0*/  UMOV UR7, 0x400 ;  /* 0x0000040000077882 */ /* 0x000fe20000000000 */
[----:B------:R-:W-:-:S05]  /*05f0*/  IMAD R15, R8, R15, R19 ;  /* 0x0000000f080f7224 */ /* 0x000fca00078e0213 */
[----:B-1----:R-:W1:Y:S01]  /*0600*/  MUFU.RCP R14, R14 ;  /* 0x0000000e000e7308 */ /* 0x002e620000001000 */
[----:B---3--:R-:W-:Y:S01]  /*0610*/  ULEA UR7, UR8, UR7, 0x18 ;  /* 0x0000000708077291 */ /* 0x008fe2000f8ec0ff */
[----:B-1----:R-:W-:-:S06]  /*0620*/  IADD3 R16, PT, PT, R14, 0xffffffe, RZ ;  /* 0x0ffffffe0e107810 */ /* 0x002fcc0007ffe0ff */
[----:B------:R1:W3:Y:S02]  /*0630*/  F2I.FTZ.U32.TRUNC.NTZ R17, R16 ;  /* 0x0000001000117305 */ /* 0x0002e4000021f000 */
[----:B-1----:R-:W-:Y:S02]  /*0640*/  IMAD.MOV.U32 R16, RZ, RZ, RZ ;  /* 0x000000ffff107224 */ /* 0x002fe400078e00ff */
[----:B---3--:R-:W-:-:S04]  /*0650*/  IMAD.MOV R18, RZ, RZ, -R17 ;  /* 0x000000ffff127224 */ /* 0x008fc800078e0a11 */
[----:B0-----:R-:W-:-:S04]  /*0660*/  IMAD R13, R18, R11, RZ ;  /* 0x0000000b120d7224 */ /* 0x001fc800078e02ff */
[----:B------:R-:W-:Y:S01]  /*0670*/  IMAD.HI.U32 R13, R17, R13, R16 ;  /* 0x0000000d110d7227 */ /* 0x000fe200078e0010 */
[----:B--2---:R1:W-:Y:S06]  /*0680*/  STS.U8 [R15+UR7], R12 ;  /* 0x0000000c0f007988 */ /* 0x0043ec0008000007 */
.L_x_44:
[----:B0-----:R-:W-:Y:S05]  /*0690*/  BSYNC.RECONVERGENT B0 ;  /* 0x0000000000007941 */ /* 0x001fea0003800200 */
.L_x_43:
[----:B------:R-:W-:Y:S05]  /*06a0*/  @P0 BRA `(.L_x_45) ;  /* 0xfffffffc00100947 */ /* 0x000fea000383ffff */
.L_x_42:
[----:B------:R-:W2:Y:S01]  /*06b0*/  LDCU.64 UR14, c[0x0][0x388] ;  /* 0x00007100ff0e77ac */ /* 0x000ea20008000a00 */
[----:B------:R-:W-:Y:S01]  /*06c0*/  BAR.SYNC.DEFER_BLOCKING 0x0 ;  /* 0x0000000000007b1d */ /* 0x000fe20000010000 */
[----:B--2---:R-:W-:-:S04]  /*06d0*/  ISETP.GE.AND P0, PT, R2, UR15, PT ;  /* 0x0000000f02007c0c */ /* 0x004fc8000bf06270 */
[----:B------:R-:W-:-:S13]  /*06e0*/  ISETP.GE.OR P0, PT, R5, UR14, P0 ;  /* 0x0000000e05007c0c */ /* 0x000fda0008706670 */
[----:B0-----:R-:W-:Y:S05]  /*06f0*/  @P0 EXIT ;  /* 0x000000000000094d */ /* 0x001fea0003800000 */
[----:B------:R-:W0:Y:S01]  /*0700*/  S2UR UR5, SR_CgaCtaId ;  /* 0x00000000000579c3 */ /* 0x000e220000008800 */
[----:B------:R-:W-:Y:S01]  /*0710*/  UMOV UR4, 0x400 ;  /* 0x0000040000047882 */ /* 0x000fe20000000000 */
[----:B------:R-:W-:Y:S01]  /*0720*/  IMAD R6, R8, R6, R7 ;  /* 0x0000000608067224 */ /* 0x000fe200078e0207 */
[----:B------:R-:W2:Y:S01]  /*0730*/  LDCU.128 UR24, c[0x3][0x20] ;  /* 0x00c00400ff1877ac */ /* 0x000ea20008000c00 */
[----:B------:R-:W-:Y:S01]  /*0740*/  IMAD R5, R2, UR14, R5 ;  /* 0x0000000e02057c24 */ /* 0x000fe2000f8e0205 */
[----:B------:R-:W3:Y:S01]  /*0750*/  LDCU.128 UR16, c[0x3][0x30] ;  /* 0x00c00600ff1077ac */ /* 0x000ee20008000c00 */
[----:B------:R-:W4:Y:S01]  /*0760*/  LDCU.128 UR20, c[0x3][0x10] ;  /* 0x00c00200ff1477ac */ /* 0x000f220008000c00 */
[----:B0-----:R-:W-:-:S06]  /*0770*/  ULEA UR4, UR5, UR4, 0x18 ;  /* 0x0000000405047291 */ /* 0x001fcc000f8ec0ff */
[----:B------:R-:W-:-:S03]  /*0780*/  VIADD R3, R6, UR4 ;  /* 0x0000000406037c36 */ /* 0x000fc60008000000 */
[----:B------:R-:W0:Y:S01]  /*0790*/  LDS.U8 R4, [R6+UR4] ;  /* 0x0000000406047984 */ /* 0x000e220008000000 */
[----:B-1----:R-:W-:-:S03]  /*07a0*/  VIADD R12, R3, UR10 ;  /* 0x0000000a030c7c36 */ /* 0x002fc60008000000 */
[----:B------:R-:W1:Y:S04]  /*07b0*/  LDS.U8 R7, [R6+UR4+0x1] ;  /* 0x0000010406077984 */ /* 0x000e680008000000 */
[----:B------:R0:W5:Y:S01]  /*07c0*/  LDS.U8 R9, [R6+UR4+0x2] ;  /* 0x0000020406097984 */ /* 0x0001620008000000 */
[----:B------:R-:W0:Y:S03]  /*07d0*/  LDCU.128 UR4, c[0x3][URZ] ;  /* 0x00c00000ff0477ac */ /* 0x000e260008000c00 */
[----:B------:R-:W3:Y:S04]  /*07e0*/  LDS.U8 R11, [R3+UR10+0x2] ;  /* 0x0000020a030b7984 */ /* 0x000ee80008000000 */
[----:B------:R-:W4:Y:S04]  /*07f0*/  LDS.U8 R13, [R3+UR10+0x3] ;  /* 0x0000030a030d7984 */ /* 0x000f280008000000 */
[----:B------:R-:W4:Y:S04]  /*0800*/  LDS.U8 R15, [R3+UR10+0x4] ;  /* 0x0000040a030f7984 */ /* 0x000f280008000000 */
[----:B------:R-:W4:Y:S04]  /*0810*/  LDS.U8 R8, [R12+UR10+0x4] ;  /* 0x0000040a0c087984 */ /* 0x000f280008000000 */
[----:B------:R-:W4:Y:S04]  /*0820*/  LDS.U8 R10, [R12+UR10+0x5] ;  /* 0x0000050a0c0a7984 */ /* 0x000f280008000000 */
[----:B------:R-:W4:Y:S01]  /*0830*/  LDS.U8 R0, [R12+UR10+0x6] ;  /* 0x0000060a0c007984 */ /* 0x000f220008000000 */
[----:B0-----:R-:W-:-:S02]  /*0840*/  IMAD R6, R4, UR4, RZ ;  /* 0x0000000404067c24 */ /* 0x001fc4000f8e02ff */
[----:B--2---:R-:W-:Y:S02]  /*0850*/  IMAD R4, R4, UR25, RZ ;  /* 0x0000001904047c24 */ /* 0x004fe4000f8e02ff */
[C---:B-1----:R-:W-:Y:S01]  /*0860*/  IMAD R6, R7.reuse, UR5, R6 ;  /* 0x0000000507067c24 */ /* 0x042fe2000f8e0206 */
[----:B------:R-:W0:Y:S01]  /*0870*/  LDCU.64 UR4, c[0x3][0x40] ;  /* 0x00c00800ff0477ac */ /* 0x000e220008000a00 */
[----:B------:R-:W-:Y:S02]  /*0880*/  IMAD R4, R7, UR26, R4 ;  /* 0x0000001a07047c24 */ /* 0x000fe4000f8e0204 */
[C---:B-----5:R-:W-:Y:S02]  /*0890*/  IMAD R6, R9.reuse, UR6, R6 ;  /* 0x0000000609067c24 */ /* 0x060fe4000f8e0206 */
[----:B------:R-:W-:Y:S02]  /*08a0*/  IMAD R4, R9, UR27, R4 ;  /* 0x0000001b09047c24 */ /* 0x000fe4000f8e0204 */
[----:B---3--:R-:W-:-:S02]  /*08b0*/  IMAD R6, R11, UR7, R6 ;  /* 0x000000070b067c24 */ /* 0x008fc4000f8e0206 */
[----:B------:R-:W-:Y:S02]  /*08c0*/  IMAD R4, R11, UR16, R4 ;  /* 0x000000100b047c24 */ /* 0x000fe4000f8e0204 */
[C---:B----4-:R-:W-:Y:S02]  /*08d0*/  IMAD R6, R13.reuse, UR20, R6 ;  /* 0x000000140d067c24 */ /* 0x050fe4000f8e0206 */
        /* <DEDUP_REMOVED lines=11> */
[----:B------:R-:W-:-:S04]  /*0990*/  IABS R9, R9 ;  /* 0x0000000900097213 */ /* 0x000fc80000000000 */
[----:B------:R-:W-:Y:S01]  /*09a0*/  MOV R3, R9 ;  /* 0x0000000900037202 */ /* 0x000fe20000000f00 */
[----:B-1----:R-:W-:-:S04]  /*09b0*/  IMAD.WIDE R6, R5, 0x4, R6 ;  /* 0x0000000405067825 */ /* 0x002fc800078e0206 */
[----:B------:R-:W-:-:S05]  /*09c0*/  IMAD.IADD R3, R3, 0x1, R0 ;  /* 0x0000000103037824 */ /* 0x000fca00078e0200 */
[----:B------:R-:W-:Y:S01]  /*09d0*/  STG.E desc[UR12][R6.64], R3 ;  /* 0x0000000306007986 */ /* 0x000fe2000c10190c */
[----:B------:R-:W-:Y:S05]  /*09e0*/  EXIT ;  /* 0x000000000000794d */ /* 0x000fea0003800000 */
        .weak           $__internal_1_$__cuda_sm3x_div_rn_noftz_f32_slowpath
        .type           $__internal_1_$__cuda_sm3x_div_rn_noftz_f32_slowpath,@function
        .size           $__internal_1_$__cuda_sm3x_div_rn_noftz_f32_slowpath,(.L_x_57 - $__internal_1_$__cuda_sm3x_div_rn_noftz_f32_slowpath)
$__internal_1_$__cuda_sm3x_div_rn_noftz_f32_slowpath:
        /* <DEDUP_REMOVED lines=9> */
[----:B------:R-:W-:Y:S01]  /*0a80*/  @!P0 MOV R9, RZ ;  /* 0x000000ff00098202 */ /* 0x000fe20000000f00 */
[----:B------:R-:W-:Y:S06]  /*0a90*/  @!P0 BRA `(.L_x_46) ;  /* 0x0000000000608947 */ /* 0x000fec0003800000 */
[----:B------:R-:W-:Y:S01]  /*0aa0*/  FSETP.GTU.FTZ.AND P0, PT, |R0|, +INF , PT ;  /* 0x7f8000000000780b */ /* 0x000fe20003f1c200 */
[----:B------:R-:W-:Y:S01]  /*0ab0*/  IMAD.MOV.U32 R3, RZ, RZ, R13 ;  /* 0x000000ffff037224 */ /* 0x000fe200078e000d */
[----:B------:R-:W-:-:S04]  /*0ac0*/  FSETP.GTU.FTZ.AND P1, PT, |R13|, +INF , PT ;  /* 0x7f8000000d00780b */ /* 0x000fc80003f3c200 */
        /* <DEDUP_REMOVED lines=19> */
[----:B------:R-:W-:-:S03]  /*0c00*/  @!P1 FFMA R13, R3, 1.84467440737095516160e+19, RZ ;  /* 0x5f800000030d9823 */ /* 0x000fc600000000ff */
[----:B------:R-:W-:-:S07]  /*0c10*/  @!P1 IADD3 R9, PT, PT, R9, 0x40, RZ ;  /* 0x0000004009099810 */ /* 0x000fce0007ffe0ff */
.L_x_46:
[----:B------:R-:W-:Y:S01]  /*0c20*/  LEA R0, R11, 0xc0800000, 0x17 ;  /* 0xc08000000b007811 */ /* 0x000fe200078eb8ff */
[----:B------:R-:W-:-:S04]  /*0c30*/  VIADD R14, R14, 0xffffff81 ;  /* 0xffffff810e0e7836 */ /* 0x000fc80000000000 */
        /* <DEDUP_REMOVED lines=14> */
[----:B------:R-:W-:-:S04]  /*0d20*/  LOP3.LUT R3, R3, 0xff, RZ, 0xc0, !PT ;  /* 0x000000ff03037812 */ /* 0x000fc800078ec0ff */
[----:B------:R-:W-:-:S05]  /*0d30*/  IADD3 R11, PT, PT, R3, R14, RZ ;  /* 0x0000000e030b7210 */ /* 0x000fca0007ffe0ff */
        /* <DEDUP_REMOVED lines=16> */
[----:B------:R-:W-:Y:S02]  /*0e40*/  VIADD R16, R11, 0x20 ;  /* 0x000000200b107836 */ /* 0x000fe40000000000 */
[----:B------:R-:W-:Y:S01]  /*0e50*/  LOP3.LUT R9, R9, 0x800000, RZ, 0xfc, !PT ;  /* 0x0080000009097812 */ /* 0x000fe200078efcff */
[----:B------:R-:W-:Y:S01]  /*0e60*/  IMAD.MOV R11, RZ, RZ, -R11 ;  /* 0x000000ffff0b7224 */ /* 0x000fe200078e0a0b */
[----:B------:R-:W-:-:S02]  /*0e70*/  FSETP.NEU.FTZ.AND P0, PT, R3, R14, PT ;  /* 0x0000000e0300720b */ /* 0x000fc40003f1d000 */
[----:B------:R-:W-:Y:S02]  /*0e80*/  SHF.L.U32 R16, R9, R16, RZ ;  /* 0x0000001009107219 */ /* 0x000fe400000006ff */
[----:B------:R-:W-:Y:S02]  /*0e90*/  SEL R14, R11, RZ, P2 ;  /* 0x000000ff0b0e7207 */ /* 0x000fe40001000000 */
[----:B------:R-:W-:Y:S02]  /*0ea0*/  ISETP.NE.AND P1, PT, R16, RZ, P1 ;  /* 0x000000ff1000720c */ /* 0x000fe40000f25270 */
[----:B------:R-:W-:Y:S02]  /*0eb0*/  SHF.R.U32.HI R14, RZ, R14, R9 ;  /* 0x0000000eff0e7219 */ /* 0x000fe40000011609 */
[----:B------:R-:W-:Y:S02]  /*0ec0*/  PLOP3.LUT P0, PT, P0, P1, PT, 0xf8, 0x8f ;  /* 0x00000000008f781c */ /* 0x000fe40000703f70 */
[----:B------:R-:W-:-:S02]  /*0ed0*/  SHF.R.U32.HI R16, RZ, 0x1, R14 ;  /* 0x00000001ff107819 */ /* 0x000fc4000001160e */
[----:B------:R-:W-:-:S04]  /*0ee0*/  SEL R3, RZ, 0x1, !P0 ;  /* 0x00000001ff037807 */ /* 0x000fc80004000000 */
[----:B------:R-:W-:-:S04]  /*0ef0*/  LOP3.LUT R3, R3, 0x1, R16, 0xf8, !PT ;  /* 0x0000000103037812 */ /* 0x000fc800078ef810 */
[----:B------:R-:W-:-:S04]  /*0f00*/  LOP3.LUT R3, R3, R14, RZ, 0xc0, !PT ;  /* 0x0000000e03037212 */ /* 0x000fc800078ec0ff */
[----:B------:R-:W-:-:S04]  /*0f10*/  IADD3 R3, PT, PT, R16, R3, RZ ;  /* 0x0000000310037210 */ /* 0x000fc80007ffe0ff */
[----:B------:R-:W-:Y:S01]  /*0f20*/  LOP3.LUT R0, R3, R0, RZ, 0xfc, !PT ;  /* 0x0000000003007212 */ /* 0x000fe200078efcff */
[----:B------:R-:W-:Y:S06]  /*0f30*/  BRA `(.L_x_53) ;  /* 0x0000000000347947 */ /* 0x000fec0003800000 */
.L_x_52:
[----:B------:R-:W-:-:S04]  /*0f40*/  LOP3.LUT R0, R0, 0x80000000, RZ, 0xc0, !PT ;  /* 0x8000000000007812 */ /* 0x000fc800078ec0ff */
[----:B------:R-:W-:Y:S01]  /*0f50*/  LOP3.LUT R0, R0, 0x7f800000, RZ, 0xfc, !PT ;  /* 0x7f80000000007812 */ /* 0x000fe200078efcff */
[----:B------:R-:W-:Y:S06]  /*0f60*/  BRA `(.L_x_53) ;  /* 0x0000000000287947 */ /* 0x000fec0003800000 */
.L_x_51:
[----:B------:R-:W-:Y:S01]  /*0f70*/  IMAD R0, R14, 0x800000, R0 ;  /* 0x008000000e007824 */ /* 0x000fe200078e0200 */
[----:B------:R-:W-:Y:S06]  /*0f80*/  BRA `(.L_x_53) ;  /* 0x0000000000207947 */ /* 0x000fec0003800000 */
.L_x_50:
[----:B------:R-:W-:-:S04]  /*0f90*/  LOP3.LUT R0, R13, 0x80000000, R15, 0x48, !PT ;  /* 0x800000000d007812 */ /* 0x000fc800078e480f */
[----:B------:R-:W-:Y:S01]  /*0fa0*/  LOP3.LUT R0, R0, 0x7f800000, RZ, 0xfc, !PT ;  /* 0x7f80000000007812 */ /* 0x000fe200078efcff */
[----:B------:R-:W-:Y:S06]  /*0fb0*/  BRA `(.L_x_53) ;  /* 0x0000000000147947 */ /* 0x000fec0003800000 */
.L_x_49:
[----:B------:R-:W-:Y:S01]  /*0fc0*/  LOP3.LUT R0, R13, 0x80000000, R15, 0x48, !PT ;  /* 0x800000000d007812 */ /* 0x000fe200078e480f */
[----:B------:R-:W-:Y:S06]  /*0fd0*/  BRA `(.L_x_53) ;  /* 0x00000000000c7947 */ /* 0x000fec0003800000 */
.L_x_48:
[----:B------:R-:W0:Y:S01]  /*0fe0*/  MUFU.RSQ R0, -QNAN ;  /* 0xffc0000000007908 */ /* 0x000e220000001400 */
[----:B------:R-:W-:Y:S05]  /*0ff0*/  BRA `(.L_x_53) ;  /* 0x0000000000047947 */ /* 0x000fea0003800000 */
.L_x_47:
[----:B------:R-:W-:-:S07]  /*1000*/  FADD.FTZ R0, R0, R3 ;  /* 0x0000000300007221 */ /* 0x000fce0000010000 */
.L_x_53:
[----:B------:R-:W-:-:S04]  /*1010*/  IMAD.MOV.U32 R13, RZ, RZ, 0x0 ;  /* 0x00000000ff0d7424 */ /* 0x000fc800078e00ff */
[----:B0-----:R-:W-:Y:S05]  /*1020*/  RET.REL.NODEC R12 `(_Z21computePriorityKernelPhiiPi) ;  /* 0xffffffec0cf47950 */ /* 0x001fea0003c3ffff */
.L_x_54:
        /* <DEDUP_REMOVED lines=13> */
.L_x_57:


//--------------------- .text._Z21convertRgb2GrayKernelP6uchar3iiPh --------------------------
	.section	.text._Z21convertRgb2GrayKernelP6uchar3iiPh,"ax",@progbits
	.align	128
        .global         _Z21convertRgb2GrayKernelP6uchar3iiPh
        .type           _Z21convertRgb2GrayKernelP6uchar3iiPh,@function
        .size           _Z21convertRgb2GrayKernelP6uchar3iiPh,(.L_x_62 - _Z21convertRgb2GrayKernelP6uchar3iiPh)
        .other          _Z21convertRgb2GrayKernelP6uchar3iiPh,@"STO_CUDA_ENTRY STV_DEFAULT"
_Z21convertRgb2GrayKernelP6uchar3iiPh:
.text._Z21convertRgb2GrayKernelP6uchar3iiPh:
[----:B------:R-:W-:Y:S01]  /*0000*/  LDC R1, c[0x0][0x37c] ;  /* 0x0000df00ff017b82 */ /* 0x000fe20000000800 */
[----:B------:R-:W0:Y:S07]  /*0010*/  S2R R3, SR_TID.X ;  /* 0x0000000000037919 */ /* 0x000e2e0000002100 */
[----:B------:R-:W1:Y:S01]  /*0020*/  LDC R5, c[0x0][0x364] ;  /* 0x0000d900ff057b82 */ /* 0x000e620000000800 */
[----:B------:R-:W2:Y:S01]  /*0030*/  LDCU.64 UR6, c[0x0][0x388] ;  /* 0x00007100ff0677ac */ /* 0x000ea20008000a00 */
[----:B------:R-:W1:Y:S06]  /*0040*/  S2R R0, SR_TID.Y ;  /* 0x0000000000007919 */ /* 0x000e6c0000002200 */
[----:B------:R-:W0:Y:S08]  /*0050*/  S2UR UR5, SR_CTAID.X ;  /* 0x00000000000579c3 */ /* 0x000e300000002500 */
[----:B------:R-:W0:Y:S08]  /*0060*/  LDC R2, c[0x0][0x360] ;  /* 0x0000d800ff027b82 */ /* 0x000e300000000800 */
[----:B------:R-:W1:Y:S01]  /*0070*/  S2UR UR4, SR_CTAID.Y ;  /* 0x00000000000479c3 */ /* 0x000e620000002600 */
[----:B0-----:R-:W-:Y:S01]  /*0080*/  IMAD R2, R2, UR5, R3 ;  /* 0x0000000502027c24 */ /* 0x001fe2000f8e0203 */
[----:B--2---:R-:W-:Y:S01]  /*0090*/  USHF.R.S32.HI UR5, URZ, 0x1f, UR6 ;  /* 0x0000001fff057899 */ /* 0x004fe20008011406 */
[----:B------:R-:W-:-:S03]  /*00a0*/  HFMA2 R3, -RZ, RZ, 0, 0 ;  /* 0x00000000ff037431 */ /* 0x000fc600000001ff */
[----:B------:R-:W-:Y:S01]  /*00b0*/  ISETP.GE.U32.AND P0, PT, R2, UR6, PT ;  /* 0x0000000602007c0c */ /* 0x000fe2000bf06070 */
[----:B-1----:R-:W-:-:S03]  /*00c0*/  IMAD R5, R5, UR4, R0 ;  /* 0x0000000405057c24 */ /* 0x002fc6000f8e0200 */
[----:B------:R-:W-:Y:S01]  /*00d0*/  ISETP.GE.U32.AND.EX P0, PT, RZ, UR5, PT, P0 ;  /* 0x00000005ff007c0c */ /* 0x000fe2000bf06100 */
[----:B------:R-:W-:-:S03]  /*00e0*/  IMAD R7, R5, UR5, RZ ;  /* 0x0000000505077c24 */ /* 0x000fc6000f8e02ff */
[C---:B------:R-:W-:Y:S01]  /*00f0*/  ISETP.GE.U32.OR P0, PT, R5.reuse, UR7, P0 ;  /* 0x0000000705007c0c */ /* 0x040fe20008706470 */
[----:B------:R-:W-:-:S12]  /*0100*/  IMAD.WIDE.U32 R2, R5, UR6, R2 ;  /* 0x0000000605027c25 */ /* 0x000fd8000f8e0002 */
[----:B------:R-:W-:Y:S05]  /*0110*/  @P0 EXIT ;  /* 0x000000000000094d */ /* 0x000fea0003800000 */
[----:B------:R-:W0:Y:S01]  /*0120*/  LDC.64 R4, c[0x0][0x380] ;  /* 0x0000e000ff047b82 */ /* 0x000e220000000a00 */
[----:B------:R-:W1:Y:S01]  /*0130*/  LDCU.64 UR4, c[0x0][0x358] ;  /* 0x00006b00ff0477ac */ /* 0x000e620008000a00 */
[----:B------:R-:W-:Y:S01]  /*0140*/  IADD3 R8, PT, PT, R3, R7, RZ ;  /* 0x0000000703087210 */ /* 0x000fe20007ffe0ff */
[----:B------:R-:W2:Y:S04]  /*0150*/  LDCU.64 UR6, c[0x0][0x390] ;  /* 0x00007200ff0677ac */ /* 0x000ea80008000a00 */
[----:B------:R-:W-:Y:S02]  /*0160*/  IMAD R3, R8, 0x3, RZ ;  /* 0x0000000308037824 */ /* 0x000fe400078e02ff */
[----:B0-----:R-:W-:-:S05]  /*0170*/  IMAD.WIDE.U32 R4, R2, 0x3, R4 ;  /* 0x0000000302047825 */ /* 0x001fca00078e0004 */
[----:B------:R-:W-:-:S05]  /*0180*/  IADD3 R5, PT, PT, R5, R3, RZ ;  /* 0x0000000305057210 */ /* 0x000fca0007ffe0ff */
[----:B-1----:R-:W3:Y:S04]  /*0190*/  LDG.E.U8 R3, desc[UR4][R4.64+0x1] ;  /* 0x0000010404037981 */ /* 0x002ee8000c1e1100 */
[----:B------:R-:W4:Y:S04]  /*01a0*/  LDG.E.U8 R0, desc[UR4][R4.64] ;  /* 0x0000000404007981 */ /* 0x000f28000c1e1100 */
[----:B------:R-:W5:Y:S01]  /*01b0*/  LDG.E.U8 R6, desc[UR4][R4.64+0x2] ;  /* 0x0000020404067981 */ /* 0x000f62000c1e1100 */
[----:B--2---:R-:W-:Y:S02]  /*01c0*/  IADD3 R2, P0, PT, R2, UR6, RZ ;  /* 0x0000000602027c10 */ /* 0x004fe4000ff1e0ff */
[----:B---3--:R-:W-:-:S02]  /*01d0*/  I2FP.F32.U32 R3, R3 ;  /* 0x0000000300037245 */ /* 0x008fc40000201000 */
[----:B----4-:R-:W-:-:S03]  /*01e0*/  I2FP.F32.U32 R0, R0 ;  /* 0x0000000000007245 */ /* 0x010fc60000201000 */
[----:B------:R-:W-:Y:S01]  /*01f0*/  FMUL R3, R3, 0.58700001239776611328 ;  /* 0x3f1645a203037820 */ /* 0x000fe20000400000 */
[----:B-----5:R-:W-:-:S03]  /*0200*/  I2FP.F32.U32 R7, R6 ;  /* 0x0000000600077245 */ /* 0x020fc60000201000 */
[----:B------:R-:W-:Y:S01]  /*0210*/  FFMA R0, R0, 0.29899999499320983887, R3 ;  /* 0x3e99168700007823 */ /* 0x000fe20000000003 */
[----:B------:R-:W-:-:S03]  /*0220*/  IADD3.X R3, PT, PT, R8, UR7, RZ, P0, !PT ;  /* 0x0000000708037c10 */ /* 0x000fc600087fe4ff */
[----:B------:R-:W-:-:S04]  /*0230*/  FFMA R0, R7, 0.11400000005960464478, R0 ;  /* 0x3de978d507007823 */ /* 0x000fc80000000000 */
[----:B------:R-:W0:Y:S02]  /*0240*/  F2I.U32.TRUNC.NTZ R7, R0 ;  /* 0x0000000000077305 */ /* 0x000e24000020f000 */
[----:B0-----:R-:W-:Y:S01]  /*0250*/  STG.E.U8 desc[UR4][R2.64], R7 ;  /* 0x0000000702007986 */ /* 0x001fe2000c101104 */
[----:B------:R-:W-:Y:S05]  /*0260*/  EXIT ;  /* 0x000000000000794d */ /* 0x000fea0003800000 */
.L_x_55:
        /* <DEDUP_REMOVED lines=9> */
.L_x_62:


//--------------------- .nv.shared._Z19recalculatePriorityPiPhS_ii --------------------------
	.section	.nv.shared._Z19recalculatePriorityPiPhS_ii,"aw",@nobits
	.sectionflags	@""
	.align	16
	.zero		1024


//--------------------- .nv.shared.reserved.0     --------------------------
	.section	.nv.shared.reserved.0,"aw",@nobits
	.weak		__nv_reservedSMEM_offset_0_alias
	.size		__nv_reservedSMEM_offset_0_alias, 0, 64
	.other		__nv_reservedSMEM_offset_0_alias,@"STO_CUDA_RESERVED_SHARED STV_DEFAULT"
__nv_reservedSMEM_offset_0_alias:
	.zero		0
	.zero		64


//--------------------- .nv.shared._Z16removeSeamKernelPiP6uchar3S1_PhS2_S_S_ii --------------------------
	.section	.nv.shared._Z16removeSeamKernelPiP6uchar3S1_PhS2_S_S_ii,"aw",@nobits
	.sectionflags	@""
	.align	16
	.zero		1024


//--------------------- .nv.shared._Z27computeSeamScoreTableKernelPiS_S_ii --------------------------
	.section	.nv.shared._Z27computeSeamScoreTableKernelPiS_S_ii,"aw",@nobits
	.sectionflags	@""
	.align	16
	.zero		1024


//--------------------- .nv.shared._Z21computePriorityKernelPhiiPi --------------------------
	.section	.nv.shared._Z21computePriorityKernelPhiiPi,"aw",@nobits
	.sectionflags	@""
	.align	16
	.zero		1024


//--------------------- .nv.shared._Z21convertRgb2GrayKernelP6uchar3iiPh --------------------------
	.section	.nv.shared._Z21convertRgb2GrayKernelP6uchar3iiPh,"aw",@nobits
	.sectionflags	@""
	.align	16
	.zero		1024


//--------------------- .nv.constant0._Z19recalculatePriorityPiPhS_ii --------------------------
	.section	.nv.constant0._Z19recalculatePriorityPiPhS_ii,"a",@progbits
	.sectionflags	@""
	.align	4
.nv.constant0._Z19recalculatePriorityPiPhS_ii:
	.zero		928


//--------------------- .nv.constant0._Z16removeSeamKernelPiP6uchar3S1_PhS2_S_S_ii --------------------------
	.section	.nv.constant0._Z16removeSeamKernelPiP6uchar3S1_PhS2_S_S_ii,"a",@progbits
	.sectionflags	@""
	.align	4
.nv.constant0._Z16removeSeamKernelPiP6uchar3S1_PhS2_S_S_ii:
	.zero		960


//--------------------- .nv.constant0._Z27computeSeamScoreTableKernelPiS_S_ii --------------------------
	.section	.nv.constant0._Z27computeSeamScoreTableKernelPiS_S_ii,"a",@progbits
	.sectionflags	@""
	.align	4
.nv.constant0._Z27computeSeamScoreTableKernelPiS_S_ii:
	.zero		928


//--------------------- .nv.constant0._Z21computePriorityKernelPhiiPi --------------------------
	.section	.nv.constant0._Z21computePriorityKernelPhiiPi,"a",@progbits
	.sectionflags	@""
	.align	4
.nv.constant0._Z21computePriorityKernelPhiiPi:
	.zero		920


//--------------------- .nv.constant0._Z21convertRgb2GrayKernelP6uchar3iiPh --------------------------
	.section	.nv.constant0._Z21convertRgb2GrayKernelP6uchar3iiPh,"a",@progbits
	.sectionflags	@""
	.align	4
.nv.constant0._Z21convertRgb2GrayKernelP6uchar3iiPh:
	.zero		920


//--------------------- SYMBOLS --------------------------

	.type		.nv.reservedSmem.offset0,@object
	.size		.nv.reservedSmem.offset0,0x4
	.type		.nv.reservedSmem.cap,@object
	.size		.nv.reservedSmem.cap,0x4
